//
// Generated by NVIDIA NVVM Compiler
//
// Compiler Build ID: CL-36424714
// Cuda compilation tools, release 13.0, V13.0.88
// Based on NVVM 20.0.0
//

.version 9.0
.target sm_100
.address_size 64

	// .globl	_Z18bfs_cluster_kernelPKiS0_PiPjS1_S2_jii
// _ZZ18bfs_cluster_kernelPKiS0_PiPjS1_S2_jiiE5queue has been demoted
// _ZZ18bfs_away_from_cutsPKiS0_S0_PiPjS1_S2_jiiE5queue has been demoted

.visible .entry _Z18bfs_cluster_kernelPKiS0_PiPjS1_S2_jii(
	.param .u64 .ptr .align 1 _Z18bfs_cluster_kernelPKiS0_PiPjS1_S2_jii_param_0,
	.param .u64 .ptr .align 1 _Z18bfs_cluster_kernelPKiS0_PiPjS1_S2_jii_param_1,
	.param .u64 .ptr .align 1 _Z18bfs_cluster_kernelPKiS0_PiPjS1_S2_jii_param_2,
	.param .u64 .ptr .align 1 _Z18bfs_cluster_kernelPKiS0_PiPjS1_S2_jii_param_3,
	.param .u64 .ptr .align 1 _Z18bfs_cluster_kernelPKiS0_PiPjS1_S2_jii_param_4,
	.param .u64 .ptr .align 1 _Z18bfs_cluster_kernelPKiS0_PiPjS1_S2_jii_param_5,
	.param .u32 _Z18bfs_cluster_kernelPKiS0_PiPjS1_S2_jii_param_6,
	.param .u32 _Z18bfs_cluster_kernelPKiS0_PiPjS1_S2_jii_param_7,
	.param .u32 _Z18bfs_cluster_kernelPKiS0_PiPjS1_S2_jii_param_8
)
{
	.reg .pred 	%p<17>;
	.reg .b32 	%r<61>;
	.reg .b64 	%rd<30>;
	// demoted variable
	.shared .align 4 .b8 _ZZ18bfs_cluster_kernelPKiS0_PiPjS1_S2_jiiE5queue[16392];
	ld.param.u64 	%rd14, [_Z18bfs_cluster_kernelPKiS0_PiPjS1_S2_jii_param_0];
	ld.param.u64 	%rd15, [_Z18bfs_cluster_kernelPKiS0_PiPjS1_S2_jii_param_1];
	ld.param.u64 	%rd16, [_Z18bfs_cluster_kernelPKiS0_PiPjS1_S2_jii_param_2];
	ld.param.u64 	%rd17, [_Z18bfs_cluster_kernelPKiS0_PiPjS1_S2_jii_param_3];
	ld.param.u64 	%rd18, [_Z18bfs_cluster_kernelPKiS0_PiPjS1_S2_jii_param_4];
	ld.param.u64 	%rd19, [_Z18bfs_cluster_kernelPKiS0_PiPjS1_S2_jii_param_5];
	ld.param.u32 	%r28, [_Z18bfs_cluster_kernelPKiS0_PiPjS1_S2_jii_param_6];
	ld.param.u32 	%r29, [_Z18bfs_cluster_kernelPKiS0_PiPjS1_S2_jii_param_8];
	cvta.to.global.u64 	%rd1, %rd18;
	cvta.to.global.u64 	%rd2, %rd19;
	mov.u32 	%r1, %tid.x;
	setp.ne.s32 	%p1, %r1, 0;
	@%p1 bra 	$L__BB0_8;
	mov.b32 	%r30, 0;
	st.shared.u32 	[_ZZ18bfs_cluster_kernelPKiS0_PiPjS1_S2_jiiE5queue+16384], %r30;
	ld.global.u32 	%r2, [%rd2];
	st.shared.u32 	[_ZZ18bfs_cluster_kernelPKiS0_PiPjS1_S2_jiiE5queue+16388], %r2;
	setp.eq.s32 	%p2, %r2, 0;
	@%p2 bra 	$L__BB0_8;
	and.b32  	%r3, %r2, 3;
	setp.lt.u32 	%p3, %r2, 4;
	mov.b32 	%r57, 0;
	@%p3 bra 	$L__BB0_5;
	and.b32  	%r57, %r2, -4;
	neg.s32 	%r56, %r57;
	mov.u32 	%r33, _ZZ18bfs_cluster_kernelPKiS0_PiPjS1_S2_jiiE5queue;
	add.s32 	%r55, %r33, 8;
	add.s64 	%rd28, %rd1, 8;
$L__BB0_4:
	ld.global.nc.u32 	%r34, [%rd28+-8];
	st.shared.u32 	[%r55+-8], %r34;
	ld.global.nc.u32 	%r35, [%rd28+-4];
	st.shared.u32 	[%r55+-4], %r35;
	ld.global.nc.u32 	%r36, [%rd28];
	st.shared.u32 	[%r55], %r36;
	ld.global.nc.u32 	%r37, [%rd28+4];
	st.shared.u32 	[%r55+4], %r37;
	add.s32 	%r56, %r56, 4;
	add.s64 	%rd28, %rd28, 16;
	add.s32 	%r55, %r55, 16;
	setp.ne.s32 	%p4, %r56, 0;
	@%p4 bra 	$L__BB0_4;
$L__BB0_5:
	setp.eq.s32 	%p5, %r3, 0;
	@%p5 bra 	$L__BB0_8;
	shl.b32 	%r38, %r57, 2;
	mov.u32 	%r39, _ZZ18bfs_cluster_kernelPKiS0_PiPjS1_S2_jiiE5queue;
	add.s32 	%r59, %r39, %r38;
	mul.wide.u32 	%rd20, %r57, 4;
	add.s64 	%rd29, %rd1, %rd20;
	neg.s32 	%r58, %r3;
$L__BB0_7:
	.pragma "nounroll";
	ld.global.nc.u32 	%r40, [%rd29];
	st.shared.u32 	[%r59], %r40;
	add.s32 	%r59, %r59, 4;
	add.s64 	%rd29, %rd29, 4;
	add.s32 	%r58, %r58, 1;
	setp.ne.s32 	%p6, %r58, 0;
	@%p6 bra 	$L__BB0_7;
$L__BB0_8:
	bar.sync 	0;
	cvta.to.global.u64 	%rd21, %rd17;
	mul.wide.s32 	%rd22, %r29, 4;
	add.s64 	%rd9, %rd21, %rd22;
	mov.u32 	%r17, %ntid.x;
	cvta.to.global.u64 	%rd10, %rd14;
	cvta.to.global.u64 	%rd11, %rd15;
	cvta.to.global.u64 	%rd12, %rd16;
	mov.u32 	%r45, _ZZ18bfs_cluster_kernelPKiS0_PiPjS1_S2_jiiE5queue;
$L__BB0_9:
	bar.sync 	0;
	ld.shared.u32 	%r18, [_ZZ18bfs_cluster_kernelPKiS0_PiPjS1_S2_jiiE5queue+16384];
	ld.shared.u32 	%r19, [_ZZ18bfs_cluster_kernelPKiS0_PiPjS1_S2_jiiE5queue+16388];
	setp.le.u32 	%p7, %r19, %r18;
	@%p7 bra 	$L__BB0_21;
	atom.shared.add.u32 	%r20, [_ZZ18bfs_cluster_kernelPKiS0_PiPjS1_S2_jiiE5queue+16384], 1;
	setp.lt.u32 	%p9, %r20, %r19;
	@%p9 bra 	$L__BB0_12;
	atom.shared.add.u32 	%r42, [_ZZ18bfs_cluster_kernelPKiS0_PiPjS1_S2_jiiE5queue+16384], -1;
	bra.uni 	$L__BB0_9;
$L__BB0_12:
	shl.b32 	%r43, %r20, 2;
	and.b32  	%r44, %r43, 16380;
	add.s32 	%r46, %r45, %r44;
	ld.shared.u32 	%r21, [%r46];
	setp.eq.s32 	%p10, %r21, -1;
	@%p10 bra 	$L__BB0_9;
	mul.wide.s32 	%rd23, %r21, 4;
	add.s64 	%rd24, %rd10, %rd23;
	ld.global.nc.u32 	%r47, [%rd24];
	ld.global.nc.u32 	%r22, [%rd24+4];
	add.s32 	%r60, %r47, %r1;
	setp.ge.s32 	%p11, %r60, %r22;
	@%p11 bra 	$L__BB0_9;
$L__BB0_14:
	mul.wide.s32 	%rd25, %r60, 4;
	add.s64 	%rd26, %rd11, %rd25;
	ld.global.nc.u32 	%r25, [%rd26];
	mul.wide.s32 	%rd27, %r25, 4;
	add.s64 	%rd13, %rd12, %rd27;
	ld.global.u32 	%r48, [%rd13];
	setp.ne.s32 	%p12, %r48, -1;
	@%p12 bra 	$L__BB0_20;
	atom.relaxed.global.cas.b32 	%r49, [%rd13], -1, %r29;
	setp.ne.s32 	%p13, %r49, -1;
	@%p13 bra 	$L__BB0_20;
	atom.global.add.u32 	%r50, [%rd9], 1;
	setp.ge.u32 	%p14, %r50, %r28;
	@%p14 bra 	$L__BB0_20;
	atom.shared.add.u32 	%r26, [_ZZ18bfs_cluster_kernelPKiS0_PiPjS1_S2_jiiE5queue+16388], 1;
	setp.lt.u32 	%p15, %r26, 4096;
	@%p15 bra 	$L__BB0_19;
	atom.shared.add.u32 	%r54, [_ZZ18bfs_cluster_kernelPKiS0_PiPjS1_S2_jiiE5queue+16388], -1;
	bra.uni 	$L__BB0_20;
$L__BB0_19:
	shl.b32 	%r51, %r26, 2;
	add.s32 	%r53, %r45, %r51;
	st.shared.u32 	[%r53], %r25;
$L__BB0_20:
	add.s32 	%r60, %r60, %r17;
	setp.lt.s32 	%p16, %r60, %r22;
	@%p16 bra 	$L__BB0_14;
	bra.uni 	$L__BB0_9;
$L__BB0_21:
	setp.ne.s32 	%p8, %r1, 0;
	@%p8 bra 	$L__BB0_23;
	sub.s32 	%r41, %r19, %r18;
	st.global.u32 	[%rd2], %r41;
$L__BB0_23:
	ret;

}
	// .globl	_Z19initialize_clustersPKiPiPji
.visible .entry _Z19initialize_clustersPKiPiPji(
	.param .u64 .ptr .align 1 _Z19initialize_clustersPKiPiPji_param_0,
	.param .u64 .ptr .align 1 _Z19initialize_clustersPKiPiPji_param_1,
	.param .u64 .ptr .align 1 _Z19initialize_clustersPKiPiPji_param_2,
	.param .u32 _Z19initialize_clustersPKiPiPji_param_3
)
{
	.reg .pred 	%p<2>;
	.reg .b32 	%r<10>;
	.reg .b64 	%rd<11>;

	ld.param.u64 	%rd1, [_Z19initialize_clustersPKiPiPji_param_0];
	ld.param.u64 	%rd2, [_Z19initialize_clustersPKiPiPji_param_1];
	ld.param.u64 	%rd3, [_Z19initialize_clustersPKiPiPji_param_2];
	ld.param.u32 	%r2, [_Z19initialize_clustersPKiPiPji_param_3];
	mov.u32 	%r3, %ntid.x;
	mov.u32 	%r4, %ctaid.x;
	mov.u32 	%r5, %tid.x;
	mad.lo.s32 	%r1, %r3, %r4, %r5;
	setp.ge.s32 	%p1, %r1, %r2;
	@%p1 bra 	$L__BB1_2;
	cvta.to.global.u64 	%rd4, %rd1;
	cvta.to.global.u64 	%rd5, %rd3;
	cvta.to.global.u64 	%rd6, %rd2;
	mul.wide.s32 	%rd7, %r1, 4;
	add.s64 	%rd8, %rd4, %rd7;
	ld.global.nc.u32 	%r6, [%rd8+4];
	ld.global.nc.u32 	%r7, [%rd8];
	sub.s32 	%r8, %r6, %r7;
	add.s64 	%rd9, %rd5, %rd7;
	st.global.u32 	[%rd9], %r8;
	add.s64 	%rd10, %rd6, %rd7;
	mov.b32 	%r9, -1;
	st.global.u32 	[%rd10], %r9;
$L__BB1_2:
	ret;

}
	// .globl	_Z14find_edge_cutsPKiS0_PfPiif
.visible .entry _Z14find_edge_cutsPKiS0_PfPiif(
	.param .u64 .ptr .align 1 _Z14find_edge_cutsPKiS0_PfPiif_param_0,
	.param .u64 .ptr .align 1 _Z14find_edge_cutsPKiS0_PfPiif_param_1,
	.param .u64 .ptr .align 1 _Z14find_edge_cutsPKiS0_PfPiif_param_2,
	.param .u64 .ptr .align 1 _Z14find_edge_cutsPKiS0_PfPiif_param_3,
	.param .u32 _Z14find_edge_cutsPKiS0_PfPiif_param_4,
	.param .f32 _Z14find_edge_cutsPKiS0_PfPiif_param_5
)
{
	.reg .pred 	%p<21>;
	.reg .b32 	%r<53>;
	.reg .b32 	%f<15>;
	.reg .b64 	%rd<33>;

	ld.param.u64 	%rd8, [_Z14find_edge_cutsPKiS0_PfPiif_param_0];
	ld.param.u64 	%rd9, [_Z14find_edge_cutsPKiS0_PfPiif_param_1];
	ld.param.u64 	%rd10, [_Z14find_edge_cutsPKiS0_PfPiif_param_2];
	ld.param.u64 	%rd11, [_Z14find_edge_cutsPKiS0_PfPiif_param_3];
	ld.param.u32 	%r30, [_Z14find_edge_cutsPKiS0_PfPiif_param_4];
	ld.param.f32 	%f7, [_Z14find_edge_cutsPKiS0_PfPiif_param_5];
	cvta.to.global.u64 	%rd1, %rd9;
	cvta.to.global.u64 	%rd2, %rd11;
	cvta.to.global.u64 	%rd3, %rd10;
	cvta.to.global.u64 	%rd4, %rd8;
	mov.u32 	%r31, %ntid.x;
	mov.u32 	%r32, %ctaid.x;
	mov.u32 	%r33, %tid.x;
	mad.lo.s32 	%r1, %r31, %r32, %r33;
	setp.ge.s32 	%p1, %r1, %r30;
	@%p1 bra 	$L__BB2_25;
	mul.wide.s32 	%rd12, %r1, 4;
	add.s64 	%rd13, %rd4, %rd12;
	ld.global.nc.u32 	%r50, [%rd13];
	ld.global.nc.u32 	%r3, [%rd13+4];
	sub.s32 	%r4, %r3, %r50;
	setp.lt.s32 	%p2, %r4, 2;
	@%p2 bra 	$L__BB2_25;
	setp.ge.s32 	%p3, %r50, %r3;
	mov.f32 	%f12, 0f00000000;
	@%p3 bra 	$L__BB2_13;
	mov.f32 	%f12, 0f00000000;
	mov.u32 	%r44, %r50;
$L__BB2_4:
	mul.wide.s32 	%rd14, %r44, 4;
	add.s64 	%rd15, %rd1, %rd14;
	ld.global.nc.u32 	%r6, [%rd15];
	mul.wide.s32 	%rd16, %r6, 4;
	add.s64 	%rd5, %rd4, %rd16;
	mov.u32 	%r45, %r50;
$L__BB2_5:
	mul.wide.s32 	%rd17, %r45, 4;
	add.s64 	%rd18, %rd1, %rd17;
	ld.global.nc.u32 	%r8, [%rd18];
	setp.eq.s32 	%p4, %r6, %r8;
	@%p4 bra 	$L__BB2_11;
	ld.global.nc.u32 	%r47, [%rd5];
	ld.global.nc.u32 	%r10, [%rd5+4];
	setp.ge.s32 	%p5, %r47, %r10;
	@%p5 bra 	$L__BB2_11;
	sub.s32 	%r46, %r47, %r10;
	bra.uni 	$L__BB2_9;
$L__BB2_8:
	add.s32 	%r47, %r47, 1;
	add.s32 	%r46, %r46, 1;
	setp.eq.s32 	%p7, %r46, 0;
	@%p7 bra 	$L__BB2_11;
$L__BB2_9:
	mul.wide.s32 	%rd19, %r47, 4;
	add.s64 	%rd20, %rd1, %rd19;
	ld.global.nc.u32 	%r34, [%rd20];
	setp.ne.s32 	%p6, %r34, %r8;
	@%p6 bra 	$L__BB2_8;
	add.f32 	%f12, %f12, 0f3F800000;
$L__BB2_11:
	add.s32 	%r45, %r45, 1;
	setp.ne.s32 	%p8, %r45, %r3;
	@%p8 bra 	$L__BB2_5;
	add.s32 	%r44, %r44, 1;
	setp.ne.s32 	%p9, %r44, %r3;
	@%p9 bra 	$L__BB2_4;
$L__BB2_13:
	setp.ge.s32 	%p10, %r50, %r3;
	add.s32 	%r35, %r4, -1;
	mul.lo.s32 	%r36, %r35, %r4;
	cvt.rn.f32.s32 	%f10, %r36;
	div.rn.f32 	%f6, %f12, %f10;
	setp.geu.f32 	%p11, %f6, %f7;
	or.pred  	%p12, %p11, %p10;
	@%p12 bra 	$L__BB2_25;
	and.b32  	%r18, %r4, 7;
	sub.s32 	%r37, %r50, %r3;
	setp.gt.u32 	%p13, %r37, -8;
	@%p13 bra 	$L__BB2_17;
	and.b32  	%r38, %r4, 2147483640;
	neg.s32 	%r48, %r38;
	add.s64 	%rd6, %rd3, 16;
	add.s64 	%rd7, %rd2, 16;
$L__BB2_16:
	.pragma "nounroll";
	mul.wide.s32 	%rd21, %r50, 4;
	add.s64 	%rd22, %rd6, %rd21;
	add.s64 	%rd23, %rd7, %rd21;
	st.global.f32 	[%rd22+-16], %f6;
	mov.b32 	%r39, 1;
	st.global.u32 	[%rd23+-16], %r39;
	st.global.f32 	[%rd22+-12], %f6;
	st.global.u32 	[%rd23+-12], %r39;
	st.global.f32 	[%rd22+-8], %f6;
	st.global.u32 	[%rd23+-8], %r39;
	st.global.f32 	[%rd22+-4], %f6;
	st.global.u32 	[%rd23+-4], %r39;
	st.global.f32 	[%rd22], %f6;
	st.global.u32 	[%rd23], %r39;
	st.global.f32 	[%rd22+4], %f6;
	st.global.u32 	[%rd23+4], %r39;
	st.global.f32 	[%rd22+8], %f6;
	st.global.u32 	[%rd23+8], %r39;
	st.global.f32 	[%rd22+12], %f6;
	st.global.u32 	[%rd23+12], %r39;
	add.s32 	%r50, %r50, 8;
	add.s32 	%r48, %r48, 8;
	setp.ne.s32 	%p14, %r48, 0;
	@%p14 bra 	$L__BB2_16;
$L__BB2_17:
	setp.eq.s32 	%p15, %r18, 0;
	@%p15 bra 	$L__BB2_25;
	and.b32  	%r25, %r4, 3;
	setp.lt.u32 	%p16, %r18, 4;
	@%p16 bra 	$L__BB2_20;
	mul.wide.s32 	%rd24, %r50, 4;
	add.s64 	%rd25, %rd3, %rd24;
	st.global.f32 	[%rd25], %f6;
	add.s64 	%rd26, %rd2, %rd24;
	mov.b32 	%r40, 1;
	st.global.u32 	[%rd26], %r40;
	st.global.f32 	[%rd25+4], %f6;
	st.global.u32 	[%rd26+4], %r40;
	st.global.f32 	[%rd25+8], %f6;
	st.global.u32 	[%rd26+8], %r40;
	st.global.f32 	[%rd25+12], %f6;
	st.global.u32 	[%rd26+12], %r40;
	add.s32 	%r50, %r50, 4;
$L__BB2_20:
	setp.eq.s32 	%p17, %r25, 0;
	@%p17 bra 	$L__BB2_25;
	setp.eq.s32 	%p18, %r25, 1;
	@%p18 bra 	$L__BB2_23;
	mul.wide.s32 	%rd27, %r50, 4;
	add.s64 	%rd28, %rd3, %rd27;
	st.global.f32 	[%rd28], %f6;
	add.s64 	%rd29, %rd2, %rd27;
	mov.b32 	%r41, 1;
	st.global.u32 	[%rd29], %r41;
	st.global.f32 	[%rd28+4], %f6;
	st.global.u32 	[%rd29+4], %r41;
	add.s32 	%r50, %r50, 2;
$L__BB2_23:
	and.b32  	%r42, %r4, 1;
	setp.eq.b32 	%p19, %r42, 1;
	not.pred 	%p20, %p19;
	@%p20 bra 	$L__BB2_25;
	mul.wide.s32 	%rd30, %r50, 4;
	add.s64 	%rd31, %rd3, %rd30;
	st.global.f32 	[%rd31], %f6;
	add.s64 	%rd32, %rd2, %rd30;
	mov.b32 	%r43, 1;
	st.global.u32 	[%rd32], %r43;
$L__BB2_25:
	ret;

}
	// .globl	_Z18bfs_away_from_cutsPKiS0_S0_PiPjS1_S2_jii
.visible .entry _Z18bfs_away_from_cutsPKiS0_S0_PiPjS1_S2_jii(
	.param .u64 .ptr .align 1 _Z18bfs_away_from_cutsPKiS0_S0_PiPjS1_S2_jii_param_0,
	.param .u64 .ptr .align 1 _Z18bfs_away_from_cutsPKiS0_S0_PiPjS1_S2_jii_param_1,
	.param .u64 .ptr .align 1 _Z18bfs_away_from_cutsPKiS0_S0_PiPjS1_S2_jii_param_2,
	.param .u64 .ptr .align 1 _Z18bfs_away_from_cutsPKiS0_S0_PiPjS1_S2_jii_param_3,
	.param .u64 .ptr .align 1 _Z18bfs_away_from_cutsPKiS0_S0_PiPjS1_S2_jii_param_4,
	.param .u64 .ptr .align 1 _Z18bfs_away_from_cutsPKiS0_S0_PiPjS1_S2_jii_param_5,
	.param .u64 .ptr .align 1 _Z18bfs_away_from_cutsPKiS0_S0_PiPjS1_S2_jii_param_6,
	.param .u32 _Z18bfs_away_from_cutsPKiS0_S0_PiPjS1_S2_jii_param_7,
	.param .u32 _Z18bfs_away_from_cutsPKiS0_S0_PiPjS1_S2_jii_param_8,
	.param .u32 _Z18bfs_away_from_cutsPKiS0_S0_PiPjS1_S2_jii_param_9
)
{
	.reg .pred 	%p<18>;
	.reg .b32 	%r<62>;
	.reg .b64 	%rd<34>;
	// demoted variable
	.shared .align 4 .b8 _ZZ18bfs_away_from_cutsPKiS0_S0_PiPjS1_S2_jiiE5queue[16392];
	ld.param.u64 	%rd15, [_Z18bfs_away_from_cutsPKiS0_S0_PiPjS1_S2_jii_param_0];
	ld.param.u64 	%rd16, [_Z18bfs_away_from_cutsPKiS0_S0_PiPjS1_S2_jii_param_1];
	ld.param.u64 	%rd17, [_Z18bfs_away_from_cutsPKiS0_S0_PiPjS1_S2_jii_param_2];
	ld.param.u64 	%rd18, [_Z18bfs_away_from_cutsPKiS0_S0_PiPjS1_S2_jii_param_3];
	ld.param.u64 	%rd19, [_Z18bfs_away_from_cutsPKiS0_S0_PiPjS1_S2_jii_param_4];
	ld.param.u64 	%rd20, [_Z18bfs_away_from_cutsPKiS0_S0_PiPjS1_S2_jii_param_5];
	ld.param.u64 	%rd21, [_Z18bfs_away_from_cutsPKiS0_S0_PiPjS1_S2_jii_param_6];
	ld.param.u32 	%r28, [_Z18bfs_away_from_cutsPKiS0_S0_PiPjS1_S2_jii_param_7];
	ld.param.u32 	%r29, [_Z18bfs_away_from_cutsPKiS0_S0_PiPjS1_S2_jii_param_9];
	cvta.to.global.u64 	%rd1, %rd20;
	cvta.to.global.u64 	%rd2, %rd21;
	mov.u32 	%r1, %tid.x;
	setp.ne.s32 	%p1, %r1, 0;
	@%p1 bra 	$L__BB3_8;
	mov.b32 	%r30, 0;
	st.shared.u32 	[_ZZ18bfs_away_from_cutsPKiS0_S0_PiPjS1_S2_jiiE5queue+16384], %r30;
	ld.global.u32 	%r2, [%rd2];
	st.shared.u32 	[_ZZ18bfs_away_from_cutsPKiS0_S0_PiPjS1_S2_jiiE5queue+16388], %r2;
	setp.eq.s32 	%p2, %r2, 0;
	@%p2 bra 	$L__BB3_8;
	and.b32  	%r3, %r2, 3;
	setp.lt.u32 	%p3, %r2, 4;
	mov.b32 	%r58, 0;
	@%p3 bra 	$L__BB3_5;
	and.b32  	%r58, %r2, -4;
	neg.s32 	%r57, %r58;
	mov.u32 	%r33, _ZZ18bfs_away_from_cutsPKiS0_S0_PiPjS1_S2_jiiE5queue;
	add.s32 	%r56, %r33, 8;
	add.s64 	%rd32, %rd1, 8;
$L__BB3_4:
	ld.global.nc.u32 	%r34, [%rd32+-8];
	st.shared.u32 	[%r56+-8], %r34;
	ld.global.nc.u32 	%r35, [%rd32+-4];
	st.shared.u32 	[%r56+-4], %r35;
	ld.global.nc.u32 	%r36, [%rd32];
	st.shared.u32 	[%r56], %r36;
	ld.global.nc.u32 	%r37, [%rd32+4];
	st.shared.u32 	[%r56+4], %r37;
	add.s32 	%r57, %r57, 4;
	add.s64 	%rd32, %rd32, 16;
	add.s32 	%r56, %r56, 16;
	setp.ne.s32 	%p4, %r57, 0;
	@%p4 bra 	$L__BB3_4;
$L__BB3_5:
	setp.eq.s32 	%p5, %r3, 0;
	@%p5 bra 	$L__BB3_8;
	shl.b32 	%r38, %r58, 2;
	mov.u32 	%r39, _ZZ18bfs_away_from_cutsPKiS0_S0_PiPjS1_S2_jiiE5queue;
	add.s32 	%r60, %r39, %r38;
	mul.wide.u32 	%rd22, %r58, 4;
	add.s64 	%rd33, %rd1, %rd22;
	neg.s32 	%r59, %r3;
$L__BB3_7:
	.pragma "nounroll";
	ld.global.nc.u32 	%r40, [%rd33];
	st.shared.u32 	[%r60], %r40;
	add.s32 	%r60, %r60, 4;
	add.s64 	%rd33, %rd33, 4;
	add.s32 	%r59, %r59, 1;
	setp.ne.s32 	%p6, %r59, 0;
	@%p6 bra 	$L__BB3_7;
$L__BB3_8:
	bar.sync 	0;
	cvta.to.global.u64 	%rd23, %rd19;
	mul.wide.s32 	%rd24, %r29, 4;
	add.s64 	%rd9, %rd23, %rd24;
	mov.u32 	%r17, %ntid.x;
	cvta.to.global.u64 	%rd10, %rd15;
	cvta.to.global.u64 	%rd11, %rd16;
	cvta.to.global.u64 	%rd12, %rd18;
	cvta.to.global.u64 	%rd13, %rd17;
	mov.u32 	%r45, _ZZ18bfs_away_from_cutsPKiS0_S0_PiPjS1_S2_jiiE5queue;
$L__BB3_9:
	bar.sync 	0;
	ld.shared.u32 	%r18, [_ZZ18bfs_away_from_cutsPKiS0_S0_PiPjS1_S2_jiiE5queue+16384];
	ld.shared.u32 	%r19, [_ZZ18bfs_away_from_cutsPKiS0_S0_PiPjS1_S2_jiiE5queue+16388];
	setp.le.u32 	%p7, %r19, %r18;
	@%p7 bra 	$L__BB3_22;
	atom.shared.add.u32 	%r20, [_ZZ18bfs_away_from_cutsPKiS0_S0_PiPjS1_S2_jiiE5queue+16384], 1;
	setp.lt.u32 	%p9, %r20, %r19;
	@%p9 bra 	$L__BB3_12;
	atom.shared.add.u32 	%r42, [_ZZ18bfs_away_from_cutsPKiS0_S0_PiPjS1_S2_jiiE5queue+16384], -1;
	bra.uni 	$L__BB3_9;
$L__BB3_12:
	shl.b32 	%r43, %r20, 2;
	and.b32  	%r44, %r43, 16380;
	add.s32 	%r46, %r45, %r44;
	ld.shared.u32 	%r21, [%r46];
	setp.eq.s32 	%p10, %r21, -1;
	@%p10 bra 	$L__BB3_9;
	mul.wide.s32 	%rd25, %r21, 4;
	add.s64 	%rd26, %rd10, %rd25;
	ld.global.nc.u32 	%r47, [%rd26];
	ld.global.nc.u32 	%r22, [%rd26+4];
	add.s32 	%r61, %r47, %r1;
	setp.ge.s32 	%p11, %r61, %r22;
	@%p11 bra 	$L__BB3_9;
$L__BB3_14:
	mul.wide.s32 	%rd27, %r61, 4;
	add.s64 	%rd28, %rd11, %rd27;
	ld.global.nc.u32 	%r25, [%rd28];
	mul.wide.s32 	%rd29, %r25, 4;
	add.s64 	%rd14, %rd12, %rd29;
	ld.global.u32 	%r48, [%rd14];
	setp.ne.s32 	%p12, %r48, -1;
	@%p12 bra 	$L__BB3_21;
	add.s64 	%rd31, %rd13, %rd27;
	ld.global.nc.u32 	%r49, [%rd31];
	setp.ne.s32 	%p13, %r49, 0;
	@%p13 bra 	$L__BB3_21;
	atom.relaxed.global.cas.b32 	%r50, [%rd14], -1, %r29;
	setp.ne.s32 	%p14, %r50, -1;
	@%p14 bra 	$L__BB3_21;
	atom.global.add.u32 	%r51, [%rd9], 1;
	setp.ge.u32 	%p15, %r51, %r28;
	@%p15 bra 	$L__BB3_21;
	atom.shared.add.u32 	%r26, [_ZZ18bfs_away_from_cutsPKiS0_S0_PiPjS1_S2_jiiE5queue+16388], 1;
	setp.lt.u32 	%p16, %r26, 4096;
	@%p16 bra 	$L__BB3_20;
	atom.shared.add.u32 	%r55, [_ZZ18bfs_away_from_cutsPKiS0_S0_PiPjS1_S2_jiiE5queue+16388], -1;
	bra.uni 	$L__BB3_21;
$L__BB3_20:
	shl.b32 	%r52, %r26, 2;
	add.s32 	%r54, %r45, %r52;
	st.shared.u32 	[%r54], %r25;
$L__BB3_21:
	add.s32 	%r61, %r61, %r17;
	setp.lt.s32 	%p17, %r61, %r22;
	@%p17 bra 	$L__BB3_14;
	bra.uni 	$L__BB3_9;
$L__BB3_22:
	setp.ne.s32 	%p8, %r1, 0;
	@%p8 bra 	$L__BB3_24;
	sub.s32 	%r41, %r19, %r18;
	st.global.u32 	[%rd2], %r41;
$L__BB3_24:
	ret;

}


// ===== COMPILED SASS (sm_100) =====

	.target	sm_100

	.elftype	@"ET_EXEC"


//--------------------- .note.nv.tkinfo           --------------------------
	.section	.note.nv.tkinfo,"",@"SHT_NOTE"
	.sectionflags	@"SHF_NOTE_NV_TKINFO"
	.tkinfo
        /*0018*/ 	.word	0x00000002
        /*0030*/ 	.string	""
        /*0030*/ 	.string	"ptxas"
        /*0030*/ 	.string	"Cuda compilation tools, release 13.0, V13.0.88"
        /*0030*/ 	.string	"Build cuda_13.0.r13.0/compiler.36424714_0"
        /*0030*/ 	.string	"-arch sm_100 -m 64 "



//--------------------- .note.nv.cuinfo           --------------------------
	.section	.note.nv.cuinfo,"",@"SHT_NOTE"
	.sectionflags	@"SHF_NOTE_NV_CUINFO"
        /*0018*/ 	.short	0x0002
        /*001a*/ 	.short	0x0064
        /*001c*/ 	.short	0x0082
	.zero		2


//--------------------- .nv.info                  --------------------------
	.section	.nv.info,"",@"SHT_CUDA_INFO"
	.align	4


	//----- nvinfo : EIATTR_REGCOUNT
	.align		4
        /*0000*/ 	.byte	0x04, 0x2f
        /*0002*/ 	.short	(.L_1 - .L_0)
	.align		4
.L_0:
        /*0004*/ 	.word	index@(_Z18bfs_cluster_kernelPKiS0_PiPjS1_S2_jii)
        /*0008*/ 	.word	0x0000001a


	//----- nvinfo : EIATTR_FRAME_SIZE
	.align		4
.L_1:
        /*000c*/ 	.byte	0x04, 0x11
        /*000e*/ 	.short	(.L_3 - .L_2)
	.align		4
.L_2:
        /*0010*/ 	.word	index@(_Z18bfs_cluster_kernelPKiS0_PiPjS1_S2_jii)
        /*0014*/ 	.word	0x00000000


	//----- nvinfo : EIATTR_REGCOUNT
	.align		4
.L_3:
        /*0018*/ 	.byte	0x04, 0x2f
        /*001a*/ 	.short	(.L_5 - .L_4)
	.align		4
.L_4:
        /*001c*/ 	.word	index@(_Z19initialize_clustersPKiPiPji)
        /*0020*/ 	.word	0x0000000e


	//----- nvinfo : EIATTR_FRAME_SIZE
	.align		4
.L_5:
        /*0024*/ 	.byte	0x04, 0x11
        /*0026*/ 	.short	(.L_7 - .L_6)
	.align		4
.L_6:
        /*0028*/ 	.word	index@(_Z19initialize_clustersPKiPiPji)
        /*002c*/ 	.word	0x00000000


	//----- nvinfo : EIATTR_REGCOUNT
	.align		4
.L_7:
        /*0030*/ 	.byte	0x04, 0x2f
        /*0032*/ 	.short	(.L_9 - .L_8)
	.align		4
.L_8:
        /*0034*/ 	.word	index@(_Z14find_edge_cutsPKiS0_PfPiif)
        /*0038*/ 	.word	0x00000013


	//----- nvinfo : EIATTR_FRAME_SIZE
	.align		4
.L_9:
        /*003c*/ 	.byte	0x04, 0x11
        /*003e*/ 	.short	(.L_11 - .L_10)
	.align		4
.L_10:
        /*0040*/ 	.word	index@($__internal_0_$__cuda_sm3x_div_rn_noftz_f32_slowpath)
        /*0044*/ 	.word	0x00000000


	//----- nvinfo : EIATTR_FRAME_SIZE
	.align		4
.L_11:
        /*0048*/ 	.byte	0x04, 0x11
        /*004a*/ 	.short	(.L_13 - .L_12)
	.align		4
.L_12:
        /*004c*/ 	.word	index@(_Z14find_edge_cutsPKiS0_PfPiif)
        /*0050*/ 	.word	0x00000000


	//----- nvinfo : EIATTR_REGCOUNT
	.align		4
.L_13:
        /*0054*/ 	.byte	0x04, 0x2f
        /*0056*/ 	.short	(.L_15 - .L_14)
	.align		4
.L_14:
        /*0058*/ 	.word	index@(_Z18bfs_away_from_cutsPKiS0_S0_PiPjS1_S2_jii)
        /*005c*/ 	.word	0x0000001a


	//----- nvinfo : EIATTR_FRAME_SIZE
	.align		4
.L_15:
        /*0060*/ 	.byte	0x04, 0x11
        /*0062*/ 	.short	(.L_17 - .L_16)
	.align		4
.L_16:
        /*0064*/ 	.word	index@(_Z18bfs_away_from_cutsPKiS0_S0_PiPjS1_S2_jii)
        /*0068*/ 	.word	0x00000000


	//----- nvinfo : EIATTR_MIN_STACK_SIZE
	.align		4
.L_17:
        /*006c*/ 	.byte	0x04, 0x12
        /*006e*/ 	.short	(.L_19 - .L_18)
	.align		4
.L_18:
        /*0070*/ 	.word	index@(_Z18bfs_away_from_cutsPKiS0_S0_PiPjS1_S2_jii)
        /*0074*/ 	.word	0x00000000


	//----- nvinfo : EIATTR_MIN_STACK_SIZE
	.align		4
.L_19:
        /*0078*/ 	.byte	0x04, 0x12
        /*007a*/ 	.short	(.L_21 - .L_20)
	.align		4
.L_20:
        /*007c*/ 	.word	index@(_Z14find_edge_cutsPKiS0_PfPiif)
        /*0080*/ 	.word	0x00000000


	//----- nvinfo : EIATTR_MIN_STACK_SIZE
	.align		4
.L_21:
        /*0084*/ 	.byte	0x04, 0x12
        /*0086*/ 	.short	(.L_23 - .L_22)
	.align		4
.L_22:
        /*0088*/ 	.word	index@(_Z19initialize_clustersPKiPiPji)
        /*008c*/ 	.word	0x00000000


	//----- nvinfo : EIATTR_MIN_STACK_SIZE
	.align		4
.L_23:
        /*0090*/ 	.byte	0x04, 0x12
        /*0092*/ 	.short	(.L_25 - .L_24)
	.align		4
.L_24:
        /*0094*/ 	.word	index@(_Z18bfs_cluster_kernelPKiS0_PiPjS1_S2_jii)
        /*0098*/ 	.word	0x00000000
.L_25:


//--------------------- .nv.compat                --------------------------
	.section	.nv.compat,"",@"SHT_CUDA_COMPAT_INFO"
	.align	4
        /*0000*/ 	.byte	0x02, 0x09, 0x00, 0x00, 0x02, 0x02, 0x01, 0x00, 0x02, 0x05, 0x05, 0x00, 0x03, 0x07, 0x01, 0x01
        /*0010*/ 	.byte	0x02, 0x03, 0x00, 0x00, 0x02, 0x06, 0x01, 0x00, 0x04, 0x0b, 0x08, 0x00, 0x01, 0x00, 0x00, 0x00
        /*0020*/ 	.byte	0x00, 0x00, 0x00, 0x00


//--------------------- .nv.info._Z18bfs_away_from_cutsPKiS0_S0_PiPjS1_S2_jii --------------------------
	.section	.nv.info._Z18bfs_away_from_cutsPKiS0_S0_PiPjS1_S2_jii,"",@"SHT_CUDA_INFO"
	.sectionflags	@""
	.align	4


	//----- nvinfo : EIATTR_CUDA_API_VERSION
	.align		4
        /*0000*/ 	.byte	0x04, 0x37
        /*0002*/ 	.short	(.L_27 - .L_26)
.L_26:
        /*0004*/ 	.word	0x00000082


	//----- nvinfo : EIATTR_KPARAM_INFO
	.align		4
.L_27:
        /*0008*/ 	.byte	0x04, 0x17
        /*000a*/ 	.short	(.L_29 - .L_28)
.L_28:
        /*000c*/ 	.word	0x00000000
        /*0010*/ 	.short	0x0009
        /*0012*/ 	.short	0x0040
        /*0014*/ 	.byte	0x00, 0xf0, 0x11, 0x00


	//----- nvinfo : EIATTR_KPARAM_INFO
	.align		4
.L_29:
        /*0018*/ 	.byte	0x04, 0x17
        /*001a*/ 	.short	(.L_31 - .L_30)
.L_30:
        /*001c*/ 	.word	0x00000000
        /*0020*/ 	.short	0x0008
        /*0022*/ 	.short	0x003c
        /*0024*/ 	.byte	0x00, 0xf0, 0x11, 0x00


	//----- nvinfo : EIATTR_KPARAM_INFO
	.align		4
.L_31:
        /*0028*/ 	.byte	0x04, 0x17
        /*002a*/ 	.short	(.L_33 - .L_32)
.L_32:
        /*002c*/ 	.word	0x00000000
        /*0030*/ 	.short	0x0007
        /*0032*/ 	.short	0x0038
        /*0034*/ 	.byte	0x00, 0xf0, 0x11, 0x00


	//----- nvinfo : EIATTR_KPARAM_INFO
	.align		4
.L_33:
        /*0038*/ 	.byte	0x04, 0x17
        /*003a*/ 	.short	(.L_35 - .L_34)
.L_34:
        /*003c*/ 	.word	0x00000000
        /*0040*/ 	.short	0x0006
        /*0042*/ 	.short	0x0030
        /*0044*/ 	.byte	0x00, 0xf5, 0x21, 0x00


	//----- nvinfo : EIATTR_KPARAM_INFO
	.align		4
.L_35:
        /*0048*/ 	.byte	0x04, 0x17
        /*004a*/ 	.short	(.L_37 - .L_36)
.L_36:
        /*004c*/ 	.word	0x00000000
        /*0050*/ 	.short	0x0005
        /*0052*/ 	.short	0x0028
        /*0054*/ 	.byte	0x00, 0xf5, 0x21, 0x00


	//----- nvinfo : EIATTR_KPARAM_INFO
	.align		4
.L_37:
        /*0058*/ 	.byte	0x04, 0x17
        /*005a*/ 	.short	(.L_39 - .L_38)
.L_38:
        /*005c*/ 	.word	0x00000000
        /*0060*/ 	.short	0x0004
        /*0062*/ 	.short	0x0020
        /*0064*/ 	.byte	0x00, 0xf5, 0x21, 0x00


	//----- nvinfo : EIATTR_KPARAM_INFO
	.align		4
.L_39:
        /*0068*/ 	.byte	0x04, 0x17
        /*006a*/ 	.short	(.L_41 - .L_40)
.L_40:
        /*006c*/ 	.word	0x00000000
        /*0070*/ 	.short	0x0003
        /*0072*/ 	.short	0x0018
        /*0074*/ 	.byte	0x00, 0xf5, 0x21, 0x00


	//----- nvinfo : EIATTR_KPARAM_INFO
	.align		4
.L_41:
        /*0078*/ 	.byte	0x04, 0x17
        /*007a*/ 	.short	(.L_43 - .L_42)
.L_42:
        /*007c*/ 	.word	0x00000000
        /*0080*/ 	.short	0x0002
        /*0082*/ 	.short	0x0010
        /*0084*/ 	.byte	0x00, 0xf5, 0x21, 0x00


	//----- nvinfo : EIATTR_KPARAM_INFO
	.align		4
.L_43:
        /*0088*/ 	.byte	0x04, 0x17
        /*008a*/ 	.short	(.L_45 - .L_44)
.L_44:
        /*008c*/ 	.word	0x00000000
        /*0090*/ 	.short	0x0001
        /*0092*/ 	.short	0x0008
        /*0094*/ 	.byte	0x00, 0xf5, 0x21, 0x00


	//----- nvinfo : EIATTR_KPARAM_INFO
	.align		4
.L_45:
        /*0098*/ 	.byte	0x04, 0x17
        /*009a*/ 	.short	(.L_47 - .L_46)
.L_46:
        /*009c*/ 	.word	0x00000000
        /*00a0*/ 	.short	0x0000
        /*00a2*/ 	.short	0x0000
        /*00a4*/ 	.byte	0x00, 0xf5, 0x21, 0x00


	//----- nvinfo : EIATTR_SPARSE_MMA_MASK
	.align		4
.L_47:
        /*00a8*/ 	.byte	0x03, 0x50
        /*00aa*/ 	.short	0x0000


	//----- nvinfo : EIATTR_MAXREG_COUNT
	.align		4
        /*00ac*/ 	.byte	0x03, 0x1b
        /*00ae*/ 	.short	0x00ff


	//----- nvinfo : EIATTR_NUM_BARRIERS
	.align		4
        /*00b0*/ 	.byte	0x02, 0x4c
        /*00b2*/ 	.byte	0x01
	.zero		1


	//----- nvinfo : EIATTR_MERCURY_ISA_VERSION
	.align		4
        /*00b4*/ 	.byte	0x03, 0x5f
        /*00b6*/ 	.short	0x0101


	//----- nvinfo : EIATTR_INT_WARP_WIDE_INSTR_OFFSETS
	.align		4
        /*00b8*/ 	.byte	0x04, 0x31
        /*00ba*/ 	.short	(.L_49 - .L_48)


	//   ....[0]....
.L_48:
        /*00bc*/ 	.word	0x00000860


	//   ....[1]....
        /*00c0*/ 	.word	0x00000910


	//   ....[2]....
        /*00c4*/ 	.word	0x00000950


	//   ....[3]....
        /*00c8*/ 	.word	0x00000c00


	//   ....[4]....
        /*00cc*/ 	.word	0x00000c80


	//   ....[5]....
        /*00d0*/ 	.word	0x00000cd0


	//   ....[6]....
        /*00d4*/ 	.word	0x00000d60


	//   ....[7]....
        /*00d8*/ 	.word	0x00000da0


	//----- nvinfo : EIATTR_VRC_CTA_INIT_COUNT
	.align		4
.L_49:
        /*00dc*/ 	.byte	0x02, 0x4a
	.zero		1
	.zero		1


	//----- nvinfo : EIATTR_EXIT_INSTR_OFFSETS
	.align		4
        /*00e0*/ 	.byte	0x04, 0x1c
        /*00e2*/ 	.short	(.L_51 - .L_50)


	//   ....[0]....
.L_50:
        /*00e4*/ 	.word	0x00000ee0


	//   ....[1]....
        /*00e8*/ 	.word	0x00000f20


	//----- nvinfo : EIATTR_CRS_STACK_SIZE
	.align		4
.L_51:
        /*00ec*/ 	.byte	0x04, 0x1e
        /*00ee*/ 	.short	(.L_53 - .L_52)
.L_52:
        /*00f0*/ 	.word	0x00000000


	//----- nvinfo : EIATTR_CBANK_PARAM_SIZE
	.align		4
.L_53:
        /*00f4*/ 	.byte	0x03, 0x19
        /*00f6*/ 	.short	0x0044


	//----- nvinfo : EIATTR_PARAM_CBANK
	.align		4
        /*00f8*/ 	.byte	0x04, 0x0a
        /*00fa*/ 	.short	(.L_55 - .L_54)
	.align		4
.L_54:
        /*00fc*/ 	.word	index@(.nv.constant0._Z18bfs_away_from_cutsPKiS0_S0_PiPjS1_S2_jii)
        /*0100*/ 	.short	0x0380
        /*0102*/ 	.short	0x0044


	//----- nvinfo : EIATTR_SW_WAR
	.align		4
.L_55:
        /*0104*/ 	.byte	0x04, 0x36
        /*0106*/ 	.short	(.L_57 - .L_56)
.L_56:
        /*0108*/ 	.word	0x00000008
.L_57:


//--------------------- .nv.info._Z14find_edge_cutsPKiS0_PfPiif --------------------------
	.section	.nv.info._Z14find_edge_cutsPKiS0_PfPiif,"",@"SHT_CUDA_INFO"
	.sectionflags	@""
	.align	4


	//----- nvinfo : EIATTR_CUDA_API_VERSION
	.align		4
        /*0000*/ 	.byte	0x04, 0x37
        /*0002*/ 	.short	(.L_59 - .L_58)
.L_58:
        /*0004*/ 	.word	0x00000082


	//----- nvinfo : EIATTR_KPARAM_INFO
	.align		4
.L_59:
        /*0008*/ 	.byte	0x04, 0x17
        /*000a*/ 	.short	(.L_61 - .L_60)
.L_60:
        /*000c*/ 	.word	0x00000000
        /*0010*/ 	.short	0x0005
        /*0012*/ 	.short	0x0024
        /*0014*/ 	.byte	0x00, 0xf0, 0x11, 0x00


	//----- nvinfo : EIATTR_KPARAM_INFO
	.align		4
.L_61:
        /*0018*/ 	.byte	0x04, 0x17
        /*001a*/ 	.short	(.L_63 - .L_62)
.L_62:
        /*001c*/ 	.word	0x00000000
        /*0020*/ 	.short	0x0004
        /*0022*/ 	.short	0x0020
        /*0024*/ 	.byte	0x00, 0xf0, 0x11, 0x00


	//----- nvinfo : EIATTR_KPARAM_INFO
	.align		4
.L_63:
        /*0028*/ 	.byte	0x04, 0x17
        /*002a*/ 	.short	(.L_65 - .L_64)
.L_64:
        /*002c*/ 	.word	0x00000000
        /*0030*/ 	.short	0x0003
        /*0032*/ 	.short	0x0018
        /*0034*/ 	.byte	0x00, 0xf5, 0x21, 0x00


	//----- nvinfo : EIATTR_KPARAM_INFO
	.align		4
.L_65:
        /*0038*/ 	.byte	0x04, 0x17
        /*003a*/ 	.short	(.L_67 - .L_66)
.L_66:
        /*003c*/ 	.word	0x00000000
        /*0040*/ 	.short	0x0002
        /*0042*/ 	.short	0x0010
        /*0044*/ 	.byte	0x00, 0xf5, 0x21, 0x00


	//----- nvinfo : EIATTR_KPARAM_INFO
	.align		4
.L_67:
        /*0048*/ 	.byte	0x04, 0x17
        /*004a*/ 	.short	(.L_69 - .L_68)
.L_68:
        /*004c*/ 	.word	0x00000000
        /*0050*/ 	.short	0x0001
        /*0052*/ 	.short	0x0008
        /*0054*/ 	.byte	0x00, 0xf5, 0x21, 0x00


	//----- nvinfo : EIATTR_KPARAM_INFO
	.align		4
.L_69:
        /*0058*/ 	.byte	0x04, 0x17
        /*005a*/ 	.short	(.L_71 - .L_70)
.L_70:
        /*005c*/ 	.word	0x00000000
        /*0060*/ 	.short	0x0000
        /*0062*/ 	.short	0x0000
        /*0064*/ 	.byte	0x00, 0xf5, 0x21, 0x00


	//----- nvinfo : EIATTR_SPARSE_MMA_MASK
	.align		4
.L_71:
        /*0068*/ 	.byte	0x03, 0x50
        /*006a*/ 	.short	0x0000


	//----- nvinfo : EIATTR_MAXREG_COUNT
	.align		4
        /*006c*/ 	.byte	0x03, 0x1b
        /*006e*/ 	.short	0x00ff


	//----- nvinfo : EIATTR_MERCURY_ISA_VERSION
	.align		4
        /*0070*/ 	.byte	0x03, 0x5f
        /*0072*/ 	.short	0x0101


	//----- nvinfo : EIATTR_VRC_CTA_INIT_COUNT
	.align		4
        /*0074*/ 	.byte	0x02, 0x4a
	.zero		1
	.zero		1


	//----- nvinfo : EIATTR_EXIT_INSTR_OFFSETS
	.align		4
        /*0078*/ 	.byte	0x04, 0x1c
        /*007a*/ 	.short	(.L_73 - .L_72)


	//   ....[0]....
.L_72:
        /*007c*/ 	.word	0x00000070


	//   ....[1]....
        /*0080*/ 	.word	0x000000f0


	//   ....[2]....
        /*0084*/ 	.word	0x00000520


	//   ....[3]....
        /*0088*/ 	.word	0x00000790


	//   ....[4]....
        /*008c*/ 	.word	0x000008e0


	//   ....[5]....
        /*0090*/ 	.word	0x000009f0


	//   ....[6]....
        /*0094*/ 	.word	0x00000a70


	//----- nvinfo : EIATTR_CRS_STACK_SIZE
	.align		4
.L_73:
        /*0098*/ 	.byte	0x04, 0x1e
        /*009a*/ 	.short	(.L_75 - .L_74)
.L_74:
        /*009c*/ 	.word	0x00000000


	//----- nvinfo : EIATTR_CBANK_PARAM_SIZE
	.align		4
.L_75:
        /*00a0*/ 	.byte	0x03, 0x19
        /*00a2*/ 	.short	0x0028


	//----- nvinfo : EIATTR_PARAM_CBANK
	.align		4
        /*00a4*/ 	.byte	0x04, 0x0a
        /*00a6*/ 	.short	(.L_77 - .L_76)
	.align		4
.L_76:
        /*00a8*/ 	.word	index@(.nv.constant0._Z14find_edge_cutsPKiS0_PfPiif)
        /*00ac*/ 	.short	0x0380
        /*00ae*/ 	.short	0x0028


	//----- nvinfo : EIATTR_SW_WAR
	.align		4
.L_77:
        /*00b0*/ 	.byte	0x04, 0x36
        /*00b2*/ 	.short	(.L_79 - .L_78)
.L_78:
        /*00b4*/ 	.word	0x00000008
.L_79:


//--------------------- .nv.info._Z19initialize_clustersPKiPiPji --------------------------
	.section	.nv.info._Z19initialize_clustersPKiPiPji,"",@"SHT_CUDA_INFO"
	.sectionflags	@""
	.align	4


	//----- nvinfo : EIATTR_CUDA_API_VERSION
	.align		4
        /*0000*/ 	.byte	0x04, 0x37
        /*0002*/ 	.short	(.L_81 - .L_80)
.L_80:
        /*0004*/ 	.word	0x00000082


	//----- nvinfo : EIATTR_KPARAM_INFO
	.align		4
.L_81:
        /*0008*/ 	.byte	0x04, 0x17
        /*000a*/ 	.short	(.L_83 - .L_82)
.L_82:
        /*000c*/ 	.word	0x00000000
        /*0010*/ 	.short	0x0003
        /*0012*/ 	.short	0x0018
        /*0014*/ 	.byte	0x00, 0xf0, 0x11, 0x00


	//----- nvinfo : EIATTR_KPARAM_INFO
	.align		4
.L_83:
        /*0018*/ 	.byte	0x04, 0x17
        /*001a*/ 	.short	(.L_85 - .L_84)
.L_84:
        /*001c*/ 	.word	0x00000000
        /*0020*/ 	.short	0x0002
        /*0022*/ 	.short	0x0010
        /*0024*/ 	.byte	0x00, 0xf5, 0x21, 0x00


	//----- nvinfo : EIATTR_KPARAM_INFO
	.align		4
.L_85:
        /*0028*/ 	.byte	0x04, 0x17
        /*002a*/ 	.short	(.L_87 - .L_86)
.L_86:
        /*002c*/ 	.word	0x00000000
        /*0030*/ 	.short	0x0001
        /*0032*/ 	.short	0x0008
        /*0034*/ 	.byte	0x00, 0xf5, 0x21, 0x00


	//----- nvinfo : EIATTR_KPARAM_INFO
	.align		4
.L_87:
        /*0038*/ 	.byte	0x04, 0x17
        /*003a*/ 	.short	(.L_89 - .L_88)
.L_88:
        /*003c*/ 	.word	0x00000000
        /*0040*/ 	.short	0x0000
        /*0042*/ 	.short	0x0000
        /*0044*/ 	.byte	0x00, 0xf5, 0x21, 0x00


	//----- nvinfo : EIATTR_SPARSE_MMA_MASK
	.align		4
.L_89:
        /*0048*/ 	.byte	0x03, 0x50
        /*004a*/ 	.short	0x0000


	//----- nvinfo : EIATTR_MAXREG_COUNT
	.align		4
        /*004c*/ 	.byte	0x03, 0x1b
        /*004e*/ 	.short	0x00ff


	//----- nvinfo : EIATTR_MERCURY_ISA_VERSION
	.align		4
        /*0050*/ 	.byte	0x03, 0x5f
        /*0052*/ 	.short	0x0101


	//----- nvinfo : EIATTR_VRC_CTA_INIT_COUNT
	.align		4
        /*0054*/ 	.byte	0x02, 0x4a
	.zero		1
	.zero		1


	//----- nvinfo : EIATTR_EXIT_INSTR_OFFSETS
	.align		4
        /*0058*/ 	.byte	0x04, 0x1c
        /*005a*/ 	.short	(.L_91 - .L_90)


	//   ....[0]....
.L_90:
        /*005c*/ 	.word	0x00000070


	//   ....[1]....
        /*0060*/ 	.word	0x00000150


	//----- nvinfo : EIATTR_CBANK_PARAM_SIZE
	.align		4
.L_91:
        /*0064*/ 	.byte	0x03, 0x19
        /*0066*/ 	.short	0x001c


	//----- nvinfo : EIATTR_PARAM_CBANK
	.align		4
        /*0068*/ 	.byte	0x04, 0x0a
        /*006a*/ 	.short	(.L_93 - .L_92)
	.align		4
.L_92:
        /*006c*/ 	.word	index@(.nv.constant0._Z19initialize_clustersPKiPiPji)
        /*0070*/ 	.short	0x0380
        /*0072*/ 	.short	0x001c


	//----- nvinfo : EIATTR_SW_WAR
	.align		4
.L_93:
        /*0074*/ 	.byte	0x04, 0x36
        /*0076*/ 	.short	(.L_95 - .L_94)
.L_94:
        /*0078*/ 	.word	0x00000008
.L_95:


//--------------------- .nv.info._Z18bfs_cluster_kernelPKiS0_PiPjS1_S2_jii --------------------------
	.section	.nv.info._Z18bfs_cluster_kernelPKiS0_PiPjS1_S2_jii,"",@"SHT_CUDA_INFO"
	.sectionflags	@""
	.align	4


	//----- nvinfo : EIATTR_CUDA_API_VERSION
	.align		4
        /*0000*/ 	.byte	0x04, 0x37
        /*0002*/ 	.short	(.L_97 - .L_96)
.L_96:
        /*0004*/ 	.word	0x00000082


	//----- nvinfo : EIATTR_KPARAM_INFO
	.align		4
.L_97:
        /*0008*/ 	.byte	0x04, 0x17
        /*000a*/ 	.short	(.L_99 - .L_98)
.L_98:
        /*000c*/ 	.word	0x00000000
        /*0010*/ 	.short	0x0008
        /*0012*/ 	.short	0x0038
        /*0014*/ 	.byte	0x00, 0xf0, 0x11, 0x00


	//----- nvinfo : EIATTR_KPARAM_INFO
	.align		4
.L_99:
        /*0018*/ 	.byte	0x04, 0x17
        /*001a*/ 	.short	(.L_101 - .L_100)
.L_100:
        /*001c*/ 	.word	0x00000000
        /*0020*/ 	.short	0x0007
        /*0022*/ 	.short	0x0034
        /*0024*/ 	.byte	0x00, 0xf0, 0x11, 0x00


	//----- nvinfo : EIATTR_KPARAM_INFO
	.align		4
.L_101:
        /*0028*/ 	.byte	0x04, 0x17
        /*002a*/ 	.short	(.L_103 - .L_102)
.L_102:
        /*002c*/ 	.word	0x00000000
        /*0030*/ 	.short	0x0006
        /*0032*/ 	.short	0x0030
        /*0034*/ 	.byte	0x00, 0xf0, 0x11, 0x00


	//----- nvinfo : EIATTR_KPARAM_INFO
	.align		4
.L_103:
        /*0038*/ 	.byte	0x04, 0x17
        /*003a*/ 	.short	(.L_105 - .L_104)
.L_104:
        /*003c*/ 	.word	0x00000000
        /*0040*/ 	.short	0x0005
        /*0042*/ 	.short	0x0028
        /*0044*/ 	.byte	0x00, 0xf5, 0x21, 0x00


	//----- nvinfo : EIATTR_KPARAM_INFO
	.align		4
.L_105:
        /*0048*/ 	.byte	0x04, 0x17
        /*004a*/ 	.short	(.L_107 - .L_106)
.L_106:
        /*004c*/ 	.word	0x00000000
        /*0050*/ 	.short	0x0004
        /*0052*/ 	.short	0x0020
        /*0054*/ 	.byte	0x00, 0xf5, 0x21, 0x00


	//----- nvinfo : EIATTR_KPARAM_INFO
	.align		4
.L_107:
        /*0058*/ 	.byte	0x04, 0x17
        /*005a*/ 	.short	(.L_109 - .L_108)
.L_108:
        /*005c*/ 	.word	0x00000000
        /*0060*/ 	.short	0x0003
        /*0062*/ 	.short	0x0018
        /*0064*/ 	.byte	0x00, 0xf5, 0x21, 0x00


	//----- nvinfo : EIATTR_KPARAM_INFO
	.align		4
.L_109:
        /*0068*/ 	.byte	0x04, 0x17
        /*006a*/ 	.short	(.L_111 - .L_110)
.L_110:
        /*006c*/ 	.word	0x00000000
        /*0070*/ 	.short	0x0002
        /*0072*/ 	.short	0x0010
        /*0074*/ 	.byte	0x00, 0xf5, 0x21, 0x00


	//----- nvinfo : EIATTR_KPARAM_INFO
	.align		4
.L_111:
        /*0078*/ 	.byte	0x04, 0x17
        /*007a*/ 	.short	(.L_113 - .L_112)
.L_112:
        /*007c*/ 	.word	0x00000000
        /*0080*/ 	.short	0x0001
        /*0082*/ 	.short	0x0008
        /*0084*/ 	.byte	0x00, 0xf5, 0x21, 0x00


	//----- nvinfo : EIATTR_KPARAM_INFO
	.align		4
.L_113:
        /*0088*/ 	.byte	0x04, 0x17
        /*008a*/ 	.short	(.L_115 - .L_114)
.L_114:
        /*008c*/ 	.word	0x00000000
        /*0090*/ 	.short	0x0000
        /*0092*/ 	.short	0x0000
        /*0094*/ 	.byte	0x00, 0xf5, 0x21, 0x00


	//----- nvinfo : EIATTR_SPARSE_MMA_MASK
	.align		4
.L_115:
        /*0098*/ 	.byte	0x03, 0x50
        /*009a*/ 	.short	0x0000


	//----- nvinfo : EIATTR_MAXREG_COUNT
	.align		4
        /*009c*/ 	.byte	0x03, 0x1b
        /*009e*/ 	.short	0x00ff


	//----- nvinfo : EIATTR_NUM_BARRIERS
	.align		4
        /*00a0*/ 	.byte	0x02, 0x4c
        /*00a2*/ 	.byte	0x01
	.zero		1


	//----- nvinfo : EIATTR_MERCURY_ISA_VERSION
	.align		4
        /*00a4*/ 	.byte	0x03, 0x5f
        /*00a6*/ 	.short	0x0101


	//----- nvinfo : EIATTR_INT_WARP_WIDE_INSTR_OFFSETS
	.align		4
        /*00a8*/ 	.byte	0x04, 0x31
        /*00aa*/ 	.short	(.L_117 - .L_116)


	//   ....[0]....
.L_116:
        /*00ac*/ 	.word	0x00000860


	//   ....[1]....
        /*00b0*/ 	.word	0x00000910


	//   ....[2]....
        /*00b4*/ 	.word	0x00000950


	//   ....[3]....
        /*00b8*/ 	.word	0x00000ba0


	//   ....[4]....
        /*00bc*/ 	.word	0x00000c20


	//   ....[5]....
        /*00c0*/ 	.word	0x00000c70


	//   ....[6]....
        /*00c4*/ 	.word	0x00000d00


	//   ....[7]....
        /*00c8*/ 	.word	0x00000d40


	//----- nvinfo : EIATTR_VRC_CTA_INIT_COUNT
	.align		4
.L_117:
        /*00cc*/ 	.byte	0x02, 0x4a
	.zero		1
	.zero		1


	//----- nvinfo : EIATTR_EXIT_INSTR_OFFSETS
	.align		4
        /*00d0*/ 	.byte	0x04, 0x1c
        /*00d2*/ 	.short	(.L_119 - .L_118)


	//   ....[0]....
.L_118:
        /*00d4*/ 	.word	0x00000e80


	//   ....[1]....
        /*00d8*/ 	.word	0x00000ec0


	//----- nvinfo : EIATTR_CRS_STACK_SIZE
	.align		4
.L_119:
        /*00dc*/ 	.byte	0x04, 0x1e
        /*00de*/ 	.short	(.L_121 - .L_120)
.L_120:
        /*00e0*/ 	.word	0x00000000


	//----- nvinfo : EIATTR_CBANK_PARAM_SIZE
	.align		4
.L_121:
        /*00e4*/ 	.byte	0x03, 0x19
        /*00e6*/ 	.short	0x003c


	//----- nvinfo : EIATTR_PARAM_CBANK
	.align		4
        /*00e8*/ 	.byte	0x04, 0x0a
        /*00ea*/ 	.short	(.L_123 - .L_122)
	.align		4
.L_122:
        /*00ec*/ 	.word	index@(.nv.constant0._Z18bfs_cluster_kernelPKiS0_PiPjS1_S2_jii)
        /*00f0*/ 	.short	0x0380
        /*00f2*/ 	.short	0x003c


	//----- nvinfo : EIATTR_SW_WAR
	.align		4
.L_123:
        /*00f4*/ 	.byte	0x04, 0x36
        /*00f6*/ 	.short	(.L_125 - .L_124)
.L_124:
        /*00f8*/ 	.word	0x00000008
.L_125:


//--------------------- .nv.callgraph             --------------------------
	.section	.nv.callgraph,"",@"SHT_CUDA_CALLGRAPH"
	.align	4
	.sectionentsize	8
	.align		4
        /*0000*/ 	.word	0x00000000
	.align		4
        /*0004*/ 	.word	0xffffffff
	.align		4
        /*0008*/ 	.word	0x00000000
	.align		4
        /*000c*/ 	.word	0xfffffffe
	.align		4
        /*0010*/ 	.word	0x00000000
	.align		4
        /*0014*/ 	.word	0xfffffffd
	.align		4
        /*0018*/ 	.word	0x00000000
	.align		4
        /*001c*/ 	.word	0xfffffffc


//--------------------- .text._Z18bfs_away_from_cutsPKiS0_S0_PiPjS1_S2_jii --------------------------
	.section	.text._Z18bfs_away_from_cutsPKiS0_S0_PiPjS1_S2_jii,"ax",@progbits
	.align	128
        .global         _Z18bfs_away_from_cutsPKiS0_S0_PiPjS1_S2_jii
        .type           _Z18bfs_away_from_cutsPKiS0_S0_PiPjS1_S2_jii,@function
        .size           _Z18bfs_away_from_cutsPKiS0_S0_PiPjS1_S2_jii,(.L_x_66 - _Z18bfs_away_from_cutsPKiS0_S0_PiPjS1_S2_jii)
        .other          _Z18bfs_away_from_cutsPKiS0_S0_PiPjS1_S2_jii,@"STO_CUDA_ENTRY STV_DEFAULT"
_Z18bfs_away_from_cutsPKiS0_S0_PiPjS1_S2_jii:
.text._Z18bfs_away_from_cutsPKiS0_S0_PiPjS1_S2_jii:
[----:B------:R-:W-:Y:S01]  /*0000*/  LDC R1, c[0x0][0x37c] ;  /* 0x0000df00ff017b82 */ /* 0x000fe20000000800 */
[----:B------:R-:W0:Y:S01]  /*0010*/  S2R R0, SR_TID.X ;  /* 0x0000000000007919 */ /* 0x000e220000002100 */
[----:B------:R-:W1:Y:S01]  /*0020*/  LDCU.64 UR8, c[0x0][0x358] ;  /* 0x00006b00ff0877ac */ /* 0x000e620008000a00 */
[----:B------:R-:W-:Y:S01]  /*0030*/  BSSY.RECONVERGENT B0, `(.L_x_0) ;  /* 0x0000074000007945 */ /* 0x000fe20003800200 */
[----:B0-----:R-:W-:-:S13]  /*0040*/  ISETP.NE.AND P0, PT, R0, RZ, PT ;  /* 0x000000ff0000720c */ /* 0x001fda0003f05270 */
[----:B-1----:R-:W-:Y:S05]  /*0050*/  @P0 BRA `(.L_x_1) ;  /* 0x0000000400c40947 */ /* 0x002fea0003800000 */
[----:B------:R-:W0:Y:S02]  /*0060*/  LDC.64 R2, c[0x0][0x3b0] ;  /* 0x0000ec00ff027b82 */ /* 0x000e240000000a00 */
[----:B0-----:R-:W2:Y:S06]  /*0070*/  LDG.E R5, desc[UR8][R2.64] ;  /* 0x0000000802057981 */ /* 0x001eac000c1e1900 */
[----:B------:R-:W0:Y:S01]  /*0080*/  S2UR UR6, SR_CgaCtaId ;  /* 0x00000000000679c3 */ /* 0x000e220000008800 */
[----:B------:R-:W-:Y:S01]  /*0090*/  UMOV UR4, 0x400 ;  /* 0x0000040000047882 */ /* 0x000fe20000000000 */
[----:B------:R-:W-:Y:S01]  /*00a0*/  IMAD.MOV.U32 R4, RZ, RZ, RZ ;  /* 0x000000ffff047224 */ /* 0x000fe200078e00ff */
[----:B0-----:R-:W-:Y:S01]  /*00b0*/  ULEA UR6, UR6, UR4, 0x18 ;  /* 0x0000000406067291 */ /* 0x001fe2000f8ec0ff */
[----:B--2---:R-:W-:-:S08]  /*00c0*/  ISETP.NE.AND P0, PT, R5, RZ, PT ;  /* 0x000000ff0500720c */ /* 0x004fd00003f05270 */
[----:B------:R0:W-:Y:S05]  /*00d0*/  STS.64 [UR6+0x4000], R4 ;  /* 0x00400004ff007988 */ /* 0x0001ea0008000a06 */
[----:B0-----:R-:W-:Y:S05]  /*00e0*/  @!P0 BRA `(.L_x_1) ;  /* 0x0000000400a08947 */ /* 0x001fea0003800000 */
[C---:B------:R-:W-:Y:S01]  /*00f0*/  ISETP.GE.U32.AND P0, PT, R5.reuse, 0x4, PT ;  /* 0x000000040500780c */ /* 0x040fe20003f06070 */
[----:B------:R-:W-:Y:S01]  /*0100*/  IMAD.MOV.U32 R2, RZ, RZ, RZ ;  /* 0x000000ffff027224 */ /* 0x000fe200078e00ff */
[----:B------:R-:W-:-:S11]  /*0110*/  LOP3.LUT R3, R5, 0x3, RZ, 0xc0, !PT ;  /* 0x0000000305037812 */ /* 0x000fd600078ec0ff */
[----:B------:R-:W-:Y:S05]  /*0120*/  @!P0 BRA `(.L_x_2) ;  /* 0x00000004004c8947 */ /* 0x000fea0003800000 */
[----:B------:R-:W0:Y:S01]  /*0130*/  LDCU.64 UR4, c[0x0][0x3a8] ;  /* 0x00007500ff0477ac */ /* 0x000e220008000a00 */
[----:B------:R-:W-:Y:S01]  /*0140*/  LOP3.LUT R2, R5, 0xfffffffc, RZ, 0xc0, !PT ;  /* 0xfffffffc05027812 */ /* 0x000fe200078ec0ff */
[----:B------:R-:W-:-:S04]  /*0150*/  UIADD3 UR7, UPT, UPT, UR6, 0x8, URZ ;  /* 0x0000000806077890 */ /* 0x000fc8000fffe0ff */
[----:B------:R-:W-:-:S05]  /*0160*/  IMAD.MOV R6, RZ, RZ, -R2 ;  /* 0x000000ffff067224 */ /* 0x000fca00078e0a02 */
[----:B------:R-:W-:Y:S01]  /*0170*/  ISETP.GE.AND P0, PT, R6, RZ, PT ;  /* 0x000000ff0600720c */ /* 0x000fe20003f06270 */
[----:B0-----:R-:W-:-:S04]  /*0180*/  UIADD3 UR4, UP0, UPT, UR4, 0x8, URZ ;  /* 0x0000000804047890 */ /* 0x001fc8000ff1e0ff */
[----:B------:R-:W-:Y:S02]  /*0190*/  UIADD3.X UR5, UPT, UPT, URZ, UR5, URZ, UP0, !UPT ;  /* 0x00000005ff057290 */ /* 0x000fe400087fe4ff */
[----:B------:R-:W-:-:S04]  /*01a0*/  IMAD.U32 R4, RZ, RZ, UR4 ;  /* 0x00000004ff047e24 */ /* 0x000fc8000f8e00ff */
[----:B------:R-:W-:Y:S02]  /*01b0*/  IMAD.U32 R5, RZ, RZ, UR5 ;  /* 0x00000005ff057e24 */ /* 0x000fe4000f8e00ff */
[----:B------:R-:W-:Y:S05]  /*01c0*/  @P0 BRA `(.L_x_3) ;  /* 0x0000000000ec0947 */ /* 0x000fea0003800000 */
[----:B------:R-:W-:Y:S01]  /*01d0*/  IMAD.MOV R7, RZ, RZ, -R6 ;  /* 0x000000ffff077224 */ /* 0x000fe200078e0a06 */
[----:B------:R-:W-:-:S04]  /*01e0*/  PLOP3.LUT P0, PT, PT, PT, PT, 0x80, 0x8 ;  /* 0x000000000008781c */ /* 0x000fc80003f0f070 */
[----:B------:R-:W-:-:S13]  /*01f0*/  ISETP.GT.AND P1, PT, R7, 0xc, PT ;  /* 0x0000000c0700780c */ /* 0x000fda0003f24270 */
[----:B------:R-:W-:Y:S05]  /*0200*/  @!P1 BRA `(.L_x_4) ;  /* 0x00000000007c9947 */ /* 0x000fea0003800000 */
[----:B------:R-:W-:-:S13]  /*0210*/  PLOP3.LUT P0, PT, PT, PT, PT, 0x8, 0x80 ;  /* 0x000000000080781c */ /* 0x000fda0003f0e170 */
.L_x_5:
[----:B0-----:R-:W2:Y:S04]  /*0220*/  LDG.E.CONSTANT R8, desc[UR8][R4.64+-0x8] ;  /* 0xfffff80804087981 */ /* 0x001ea8000c1e9900 */
[----:B------:R-:W2:Y:S04]  /*0230*/  LDG.E.CONSTANT R9, desc[UR8][R4.64+-0x4] ;  /* 0xfffffc0804097981 */ /* 0x000ea8000c1e9900 */
[----:B------:R-:W3:Y:S04]  /*0240*/  LDG.E.CONSTANT R10, desc[UR8][R4.64] ;  /* 0x00000008040a7981 */ /* 0x000ee8000c1e9900 */
[----:B------:R-:W3:Y:S04]  /*0250*/  LDG.E.CONSTANT R11, desc[UR8][R4.64+0x4] ;  /* 0x00000408040b7981 */ /* 0x000ee8000c1e9900 */
[----:B------:R-:W4:Y:S04]  /*0260*/  LDG.E.CONSTANT R12, desc[UR8][R4.64+0x8] ;  /* 0x00000808040c7981 */ /* 0x000f28000c1e9900 */
[----:B------:R-:W4:Y:S04]  /*0270*/  LDG.E.CONSTANT R13, desc[UR8][R4.64+0xc] ;  /* 0x00000c08040d7981 */ /* 0x000f28000c1e9900 */
[----:B------:R-:W5:Y:S04]  /*0280*/  LDG.E.CONSTANT R14, desc[UR8][R4.64+0x10] ;  /* 0x00001008040e7981 */ /* 0x000f68000c1e9900 */
        /* <DEDUP_REMOVED lines=8> */
[----:B------:R0:W5:Y:S01]  /*0310*/  LDG.E.CONSTANT R23, desc[UR8][R4.64+0x34] ;  /* 0x0000340804177981 */ /* 0x000162000c1e9900 */
[----:B------:R-:W-:-:S05]  /*0320*/  VIADD R6, R6, 0x10 ;  /* 0x0000001006067836 */ /* 0x000fca0000000000 */
[----:B------:R-:W-:Y:S02]  /*0330*/  ISETP.GE.AND P1, PT, R6, -0xc, PT ;  /* 0xfffffff40600780c */ /* 0x000fe40003f26270 */
[----:B0-----:R-:W-:-:S05]  /*0340*/  IADD3 R4, P2, PT, R4, 0x40, RZ ;  /* 0x0000004004047810 */ /* 0x001fca0007f5e0ff */
[----:B------:R-:W-:Y:S01]  /*0350*/  IMAD.X R5, RZ, RZ, R5, P2 ;  /* 0x000000ffff057224 */ /* 0x000fe200010e0605 */
[----:B--2---:R0:W-:Y:S04]  /*0360*/  STS.64 [UR7+-0x8], R8 ;  /* 0xfffff808ff007988 */ /* 0x0041e80008000a07 */
[----:B---3--:R0:W-:Y:S04]  /*0370*/  STS.64 [UR7], R10 ;  /* 0x0000000aff007988 */ /* 0x0081e80008000a07 */
[----:B----4-:R0:W-:Y:S04]  /*0380*/  STS.64 [UR7+0x8], R12 ;  /* 0x0000080cff007988 */ /* 0x0101e80008000a07 */
[----:B-----5:R0:W-:Y:S04]  /*0390*/  STS.64 [UR7+0x10], R14 ;  /* 0x0000100eff007988 */ /* 0x0201e80008000a07 */
[----:B------:R0:W-:Y:S04]  /*03a0*/  STS.64 [UR7+0x18], R16 ;  /* 0x00001810ff007988 */ /* 0x0001e80008000a07 */
[----:B------:R0:W-:Y:S04]  /*03b0*/  STS.64 [UR7+0x20], R18 ;  /* 0x00002012ff007988 */ /* 0x0001e80008000a07 */
[----:B------:R0:W-:Y:S04]  /*03c0*/  STS.64 [UR7+0x28], R20 ;  /* 0x00002814ff007988 */ /* 0x0001e80008000a07 */
[----:B------:R0:W-:Y:S01]  /*03d0*/  STS.64 [UR7+0x30], R22 ;  /* 0x00003016ff007988 */ /* 0x0001e20008000a07 */
[----:B------:R-:W-:Y:S01]  /*03e0*/  UIADD3 UR7, UPT, UPT, UR7, 0x40, URZ ;  /* 0x0000004007077890 */ /* 0x000fe2000fffe0ff */
[----:B------:R-:W-:Y:S11]  /*03f0*/  @!P1 BRA `(.L_x_5) ;  /* 0xfffffffc00889947 */ /* 0x000ff6000383ffff */
.L_x_4:
[----:B------:R-:W-:-:S05]  /*0400*/  IMAD.MOV R7, RZ, RZ, -R6 ;  /* 0x000000ffff077224 */ /* 0x000fca00078e0a06 */
[----:B------:R-:W-:-:S13]  /*0410*/  ISETP.GT.AND P1, PT, R7, 0x4, PT ;  /* 0x000000040700780c */ /* 0x000fda0003f24270 */
[----:B------:R-:W-:Y:S05]  /*0420*/  @!P1 BRA `(.L_x_6) ;  /* 0x00000000004c9947 */ /* 0x000fea0003800000 */
[----:B0-----:R-:W2:Y:S04]  /*0430*/  LDG.E.CONSTANT R8, desc[UR8][R4.64+-0x8] ;  /* 0xfffff80804087981 */ /* 0x001ea8000c1e9900 */
[----:B------:R-:W2:Y:S04]  /*0440*/  LDG.E.CONSTANT R9, desc[UR8][R4.64+-0x4] ;  /* 0xfffffc0804097981 */ /* 0x000ea8000c1e9900 */
[----:B------:R-:W3:Y:S04]  /*0450*/  LDG.E.CONSTANT R10, desc[UR8][R4.64] ;  /* 0x00000008040a7981 */ /* 0x000ee8000c1e9900 */
[----:B------:R-:W3:Y:S04]  /*0460*/  LDG.E.CONSTANT R11, desc[UR8][R4.64+0x4] ;  /* 0x00000408040b7981 */ /* 0x000ee8000c1e9900 */
[----:B------:R-:W4:Y:S04]  /*0470*/  LDG.E.CONSTANT R12, desc[UR8][R4.64+0x8] ;  /* 0x00000808040c7981 */ /* 0x000f28000c1e9900 */
[----:B------:R-:W4:Y:S04]  /*0480*/  LDG.E.CONSTANT R13, desc[UR8][R4.64+0xc] ;  /* 0x00000c08040d7981 */ /* 0x000f28000c1e9900 */
[----:B------:R-:W5:Y:S04]  /*0490*/  LDG.E.CONSTANT R14, desc[UR8][R4.64+0x10] ;  /* 0x00001008040e7981 */ /* 0x000f68000c1e9900 */
[----:B------:R0:W5:Y:S01]  /*04a0*/  LDG.E.CONSTANT R15, desc[UR8][R4.64+0x14] ;  /* 0x00001408040f7981 */ /* 0x000162000c1e9900 */
[----:B------:R-:W-:Y:S01]  /*04b0*/  IADD3 R7, P1, PT, R4, 0x20, RZ ;  /* 0x0000002004077810 */ /* 0x000fe20007f3e0ff */
[----:B------:R-:W-:Y:S01]  /*04c0*/  VIADD R6, R6, 0x8 ;  /* 0x0000000806067836 */ /* 0x000fe20000000000 */
[----:B------:R-:W-:-:S03]  /*04d0*/  PLOP3.LUT P0, PT, PT, PT, PT, 0x8, 0x80 ;  /* 0x000000000080781c */ /* 0x000fc60003f0e170 */
[----:B------:R-:W-:Y:S02]  /*04e0*/  IMAD.X R16, RZ, RZ, R5, P1 ;  /* 0x000000ffff107224 */ /* 0x000fe400008e0605 */
[----:B0-----:R-:W-:Y:S02]  /*04f0*/  IMAD.MOV.U32 R4, RZ, RZ, R7 ;  /* 0x000000ffff047224 */ /* 0x001fe400078e0007 */
[----:B------:R-:W-:Y:S01]  /*0500*/  IMAD.MOV.U32 R5, RZ, RZ, R16 ;  /* 0x000000ffff057224 */ /* 0x000fe200078e0010 */
[----:B--2---:R1:W-:Y:S04]  /*0510*/  STS.64 [UR7+-0x8], R8 ;  /* 0xfffff808ff007988 */ /* 0x0043e80008000a07 */
[----:B---3--:R1:W-:Y:S04]  /*0520*/  STS.64 [UR7], R10 ;  /* 0x0000000aff007988 */ /* 0x0083e80008000a07 */
[----:B----4-:R1:W-:Y:S04]  /*0530*/  STS.64 [UR7+0x8], R12 ;  /* 0x0000080cff007988 */ /* 0x0103e80008000a07 */
[----:B-----5:R1:W-:Y:S01]  /*0540*/  STS.64 [UR7+0x10], R14 ;  /* 0x0000100eff007988 */ /* 0x0203e20008000a07 */
[----:B------:R-:W-:-:S12]  /*0550*/  UIADD3 UR7, UPT, UPT, UR7, 0x20, URZ ;  /* 0x0000002007077890 */ /* 0x000fd8000fffe0ff */
.L_x_6:
[----:B------:R-:W-:-:S13]  /*0560*/  ISETP.NE.OR P0, PT, R6, RZ, P0 ;  /* 0x000000ff0600720c */ /* 0x000fda0000705670 */
[----:B------:R-:W-:Y:S05]  /*0570*/  @!P0 BRA `(.L_x_2) ;  /* 0x0000000000388947 */ /* 0x000fea0003800000 */
.L_x_3:
[----:B012---:R-:W2:Y:S04]  /*0580*/  LDG.E.CONSTANT R10, desc[UR8][R4.64+-0x8] ;  /* 0xfffff808040a7981 */ /* 0x007ea8000c1e9900 */
[----:B------:R-:W2:Y:S04]  /*0590*/  LDG.E.CONSTANT R11, desc[UR8][R4.64+-0x4] ;  /* 0xfffffc08040b7981 */ /* 0x000ea8000c1e9900 */
[----:B------:R-:W3:Y:S04]  /*05a0*/  LDG.E.CONSTANT R12, desc[UR8][R4.64] ;  /* 0x00000008040c7981 */ /* 0x000ee8000c1e9900 */
[----:B------:R0:W3:Y:S01]  /*05b0*/  LDG.E.CONSTANT R13, desc[UR8][R4.64+0x4] ;  /* 0x00000408040d7981 */ /* 0x0000e2000c1e9900 */
[----:B------:R-:W-:Y:S01]  /*05c0*/  VIADD R6, R6, 0x4 ;  /* 0x0000000406067836 */ /* 0x000fe20000000000 */
[----:B------:R-:W-:-:S04]  /*05d0*/  IADD3 R7, P1, PT, R4, 0x10, RZ ;  /* 0x0000001004077810 */ /* 0x000fc80007f3e0ff */
[----:B------:R-:W-:Y:S01]  /*05e0*/  ISETP.NE.AND P0, PT, R6, RZ, PT ;  /* 0x000000ff0600720c */ /* 0x000fe20003f05270 */
[----:B------:R-:W-:Y:S02]  /*05f0*/  IMAD.X R8, RZ, RZ, R5, P1 ;  /* 0x000000ffff087224 */ /* 0x000fe400008e0605 */
[----:B0-----:R-:W-:Y:S02]  /*0600*/  IMAD.MOV.U32 R4, RZ, RZ, R7 ;  /* 0x000000ffff047224 */ /* 0x001fe400078e0007 */
[----:B------:R-:W-:Y:S01]  /*0610*/  IMAD.MOV.U32 R5, RZ, RZ, R8 ;  /* 0x000000ffff057224 */ /* 0x000fe200078e0008 */
[----:B--2---:R2:W-:Y:S04]  /*0620*/  STS.64 [UR7+-0x8], R10 ;  /* 0xfffff80aff007988 */ /* 0x0045e80008000a07 */
[----:B---3--:R2:W-:Y:S01]  /*0630*/  STS.64 [UR7], R12 ;  /* 0x0000000cff007988 */ /* 0x0085e20008000a07 */
[----:B------:R-:W-:-:S02]  /*0640*/  UIADD3 UR7, UPT, UPT, UR7, 0x10, URZ ;  /* 0x0000001007077890 */ /* 0x000fc4000fffe0ff */
[----:B------:R-:W-:Y:S10]  /*0650*/  @P0 BRA `(.L_x_3) ;  /* 0xfffffffc00c80947 */ /* 0x000ff4000383ffff */
.L_x_2:
[----:B------:R-:W-:-:S13]  /*0660*/  ISETP.NE.AND P0, PT, R3, RZ, PT ;  /* 0x000000ff0300720c */ /* 0x000fda0003f05270 */
[----:B------:R-:W-:Y:S05]  /*0670*/  @!P0 BRA `(.L_x_1) ;  /* 0x00000000003c8947 */ /* 0x000fea0003800000 */
[----:B------:R-:W3:Y:S01]  /*0680*/  LDC.64 R4, c[0x0][0x3a8] ;  /* 0x0000ea00ff047b82 */ /* 0x000ee20000000a00 */
[----:B------:R-:W-:Y:S02]  /*0690*/  IMAD.MOV R6, RZ, RZ, -R3 ;  /* 0x000000ffff067224 */ /* 0x000fe400078e0a03 */
[----:B---3--:R-:W-:-:S04]  /*06a0*/  IMAD.WIDE.U32 R4, R2, 0x4, R4 ;  /* 0x0000000402047825 */ /* 0x008fc800078e0004 */
[----:B------:R-:W-:Y:S01]  /*06b0*/  IMAD.MOV.U32 R7, RZ, RZ, R4 ;  /* 0x000000ffff077224 */ /* 0x000fe200078e0004 */
[----:B------:R-:W-:-:S07]  /*06c0*/  LEA R4, R2, UR6, 0x2 ;  /* 0x0000000602047c11 */ /* 0x000fce000f8e10ff */
.L_x_7:
[----:B------:R-:W-:Y:S02]  /*06d0*/  IMAD.MOV.U32 R3, RZ, RZ, R5 ;  /* 0x000000ffff037224 */ /* 0x000fe400078e0005 */
[----:B------:R-:W-:-:S05]  /*06e0*/  IMAD.MOV.U32 R2, RZ, RZ, R7 ;  /* 0x000000ffff027224 */ /* 0x000fca00078e0007 */
[----:B------:R-:W3:Y:S01]  /*06f0*/  LDG.E.CONSTANT R3, desc[UR8][R2.64] ;  /* 0x0000000802037981 */ /* 0x000ee2000c1e9900 */
[----:B------:R-:W-:Y:S01]  /*0700*/  VIADD R6, R6, 0x1 ;  /* 0x0000000106067836 */ /* 0x000fe20000000000 */
[----:B------:R-:W-:-:S04]  /*0710*/  IADD3 R7, P1, PT, R7, 0x4, RZ ;  /* 0x0000000407077810 */ /* 0x000fc80007f3e0ff */
[----:B------:R-:W-:Y:S01]  /*0720*/  ISETP.NE.AND P0, PT, R6, RZ, PT ;  /* 0x000000ff0600720c */ /* 0x000fe20003f05270 */
[----:B------:R-:W-:Y:S01]  /*0730*/  IMAD.X R5, RZ, RZ, R5, P1 ;  /* 0x000000ffff057224 */ /* 0x000fe200008e0605 */
[----:B---3--:R3:W-:Y:S02]  /*0740*/  STS [R4], R3 ;  /* 0x0000000304007388 */ /* 0x0087e40000000800 */
[----:B---3--:R-:W-:-:S09]  /*0750*/  VIADD R4, R4, 0x4 ;  /* 0x0000000404047836 */ /* 0x008fd20000000000 */
[----:B------:R-:W-:Y:S05]  /*0760*/  @P0 BRA `(.L_x_7) ;  /* 0xfffffffc00d80947 */ /* 0x000fea000383ffff */
.L_x_1:
[----:B------:R-:W-:Y:S05]  /*0770*/  BSYNC.RECONVERGENT B0 ;  /* 0x0000000000007941 */ /* 0x000fea0003800200 */
.L_x_0:
[----:B------:R-:W-:Y:S08]  /*0780*/  BAR.SYNC.DEFER_BLOCKING 0x0 ;  /* 0x0000000000007b1d */ /* 0x000ff00000010000 */
[----:B------:R-:W3:Y:S01]  /*0790*/  S2UR UR5, SR_CgaCtaId ;  /* 0x00000000000579c3 */ /* 0x000ee20000008800 */
[----:B------:R-:W-:Y:S01]  /*07a0*/  UMOV UR4, 0x400 ;  /* 0x0000040000047882 */ /* 0x000fe20000000000 */
[----:B------:R-:W4:Y:S06]  /*07b0*/  LDCU UR6, c[0x0][0x360] ;  /* 0x00006c00ff0677ac */ /* 0x000f2c0008000800 */
[----:B------:R-:W5:Y:S08]  /*07c0*/  LDC R7, c[0x0][0x3c0] ;  /* 0x0000f000ff077b82 */ /* 0x000f700000000800 */
[----:B------:R-:W5:Y:S01]  /*07d0*/  LDC.64 R2, c[0x0][0x3a0] ;  /* 0x0000e800ff027b82 */ /* 0x000f620000000a00 */
[----:B---3--:R-:W-:Y:S01]  /*07e0*/  ULEA UR4, UR5, UR4, 0x18 ;  /* 0x0000000405047291 */ /* 0x008fe2000f8ec0ff */
[----:B-----5:R-:W-:-:S06]  /*07f0*/  IMAD.WIDE R2, R7, 0x4, R2 ;  /* 0x0000000407027825 */ /* 0x020fcc00078e0202 */
[----:B------:R-:W-:Y:S06]  /*0800*/  BAR.SYNC.DEFER_BLOCKING 0x0 ;  /* 0x0000000000007b1d */ /* 0x000fec0000010000 */
[----:B------:R-:W3:Y:S02]  /*0810*/  LDS.64 R4, [UR4+0x4000] ;  /* 0x00400004ff047984 */ /* 0x000ee40008000a00 */
[----:B---3--:R-:W-:-:S13]  /*0820*/  ISETP.GT.U32.AND P0, PT, R5, R4, PT ;  /* 0x000000040500720c */ /* 0x008fda0003f04070 */
[----:B----4-:R-:W-:Y:S05]  /*0830*/  @!P0 BRA `(.L_x_8) ;  /* 0x0000000400a48947 */ /* 0x010fea0003800000 */
.L_x_15:
[----:B012---:R-:W0:Y:S01]  /*0840*/  S2R R8, SR_LANEID ;  /* 0x0000000000087919 */ /* 0x007e220000000000 */
[----:B------:R-:W1:Y:S01]  /*0850*/  S2UR UR5, SR_CgaCtaId ;  /* 0x00000000000579c3 */ /* 0x000e620000008800 */
[----:B------:R-:W-:Y:S01]  /*0860*/  VOTEU.ANY UR7, UPT, PT ;  /* 0x0000000000077886 */ /* 0x000fe200038e0100 */
[----:B------:R-:W-:Y:S01]  /*0870*/  UMOV UR4, 0x400 ;  /* 0x0000040000047882 */ /* 0x000fe20000000000 */
[----:B------:R-:W0:Y:S01]  /*0880*/  FLO.U32 R7, UR7 ;  /* 0x0000000700077d00 */ /* 0x000e2200080e0000 */
[----:B------:R-:W3:Y:S01]  /*0890*/  S2R R9, SR_LTMASK ;  /* 0x0000000000097919 */ /* 0x000ee20000003900 */
[----:B------:R-:W4:Y:S06]  /*08a0*/  LDCU UR10, c[0x0][0x3b8] ;  /* 0x00007700ff0a77ac */ /* 0x000f2c0008000800 */
[----:B------:R-:W5:Y:S01]  /*08b0*/  POPC R6, UR7 ;  /* 0x0000000700067d09 */ /* 0x000f620008000000 */
[----:B-1----:R-:W-:Y:S01]  /*08c0*/  ULEA UR5, UR5, UR4, 0x18 ;  /* 0x0000000405057291 */ /* 0x002fe2000f8ec0ff */
[----:B0-----:R-:W-:-:S02]  /*08d0*/  ISETP.EQ.U32.AND P0, PT, R7, R8, PT ;  /* 0x000000080700720c */ /* 0x001fc40003f02070 */
[----:B---3--:R-:W-:-:S06]  /*08e0*/  LOP3.LUT R9, R9, UR7, RZ, 0xc0, !PT ;  /* 0x0000000709097c12 */ /* 0x008fcc000f8ec0ff */
[----:B------:R-:W0:Y:S05]  /*08f0*/  POPC R9, R9 ;  /* 0x0000000900097309 */ /* 0x000e2a0000000000 */
[----:B-----5:R-:W1:Y:S04]  /*0900*/  @P0 ATOMS.ADD R6, [UR5+0x4000], R6 ;  /* 0x00400006ff06098c */ /* 0x020e680008000005 */
[----:B-1----:R-:W0:Y:S02]  /*0910*/  SHFL.IDX PT, R4, R6, R7, 0x1f ;  /* 0x00001f0706047589 */ /* 0x002e2400000e0000 */
[----:B0-----:R-:W-:-:S05]  /*0920*/  IMAD.IADD R4, R4, 0x1, R9 ;  /* 0x0000000104047824 */ /* 0x001fca00078e0209 */
[----:B------:R-:W-:-:S13]  /*0930*/  ISETP.GE.U32.AND P0, PT, R4, R5, PT ;  /* 0x000000050400720c */ /* 0x000fda0003f06070 */
[----:B----4-:R-:W-:Y:S05]  /*0940*/  @!P0 BRA `(.L_x_9) ;  /* 0x00000000001c8947 */ /* 0x010fea0003800000 */
[----:B------:R-:W-:Y:S02]  /*0950*/  VOTEU.ANY UR4, UPT, PT ;  /* 0x0000000000047886 */ /* 0x000fe400038e0100 */
[----:B------:R-:W-:Y:S02]  /*0960*/  UFLO.U32 UR7, UR4 ;  /* 0x00000004000772bd */ /* 0x000fe400080e0000 */
[----:B------:R-:W-:-:S04]  /*0970*/  UPOPC UR4, UR4 ;  /* 0x00000004000472bf */ /* 0x000fc80008000000 */
[----:B------:R-:W-:Y:S02]  /*0980*/  ISETP.EQ.U32.AND P0, PT, R8, UR7, PT ;  /* 0x0000000708007c0c */ /* 0x000fe4000bf02070 */
[----:B------:R-:W-:-:S11]  /*0990*/  IMAD R4, RZ, RZ, -UR4 ;  /* 0x80000004ff047e24 */ /* 0x000fd6000f8e02ff */
[----:B------:R3:W-:Y:S01]  /*09a0*/  @P0 ATOMS.ADD RZ, [UR5+0x4000], R4 ;  /* 0x00400004ffff098c */ /* 0x0007e20008000005 */
[----:B------:R-:W-:Y:S05]  /*09b0*/  BRA `(.L_x_10) ;  /* 0x0000000400247947 */ /* 0x000fea0003800000 */
.L_x_9:
[----:B------:R-:W-:-:S05]  /*09c0*/  IMAD.SHL.U32 R4, R4, 0x4, RZ ;  /* 0x0000000404047824 */ /* 0x000fca00078e00ff */
[----:B------:R-:W-:-:S05]  /*09d0*/  LOP3.LUT R4, R4, 0x3ffc, RZ, 0xc0, !PT ;  /* 0x00003ffc04047812 */ /* 0x000fca00078ec0ff */
[----:B------:R-:W0:Y:S02]  /*09e0*/  LDS R7, [R4+UR5] ;  /* 0x0000000504077984 */ /* 0x000e240008000800 */
[----:B0-----:R-:W-:-:S13]  /*09f0*/  ISETP.NE.AND P0, PT, R7, -0x1, PT ;  /* 0xffffffff0700780c */ /* 0x001fda0003f05270 */
[----:B------:R-:W-:Y:S05]  /*0a00*/  @!P0 BRA `(.L_x_10) ;  /* 0x0000000400108947 */ /* 0x000fea0003800000 */
[----:B------:R-:W0:Y:S02]  /*0a10*/  LDC.64 R4, c[0x0][0x380] ;  /* 0x0000e000ff047b82 */ /* 0x000e240000000a00 */
[----:B0-----:R-:W-:-:S05]  /*0a20*/  IMAD.WIDE R4, R7, 0x4, R4 ;  /* 0x0000000407047825 */ /* 0x001fca00078e0204 */
[----:B------:R-:W3:Y:S04]  /*0a30*/  LDG.E.CONSTANT R7, desc[UR8][R4.64] ;  /* 0x0000000804077981 */ /* 0x000ee8000c1e9900 */
[----:B--2---:R-:W2:Y:S01]  /*0a40*/  LDG.E.CONSTANT R10, desc[UR8][R4.64+0x4] ;  /* 0x00000408040a7981 */ /* 0x004ea2000c1e9900 */
[----:B---3--:R-:W-:-:S05]  /*0a50*/  IMAD.IADD R11, R7, 0x1, R0 ;  /* 0x00000001070b7824 */ /* 0x008fca00078e0200 */
[----:B--2---:R-:W-:-:S13]  /*0a60*/  ISETP.GE.AND P0, PT, R11, R10, PT ;  /* 0x0000000a0b00720c */ /* 0x004fda0003f06270 */
[----:B------:R-:W-:Y:S05]  /*0a70*/  @P0 BRA `(.L_x_10) ;  /* 0x0000000000f40947 */ /* 0x000fea0003800000 */
[----:B------:R-:W0:Y:S08]  /*0a80*/  LDC.64 R4, c[0x0][0x388] ;  /* 0x0000e200ff047b82 */ /* 0x000e300000000a00 */
[----:B------:R-:W1:Y:S08]  /*0a90*/  LDC.64 R6, c[0x0][0x398] ;  /* 0x0000e600ff067b82 */ /* 0x000e700000000a00 */
[----:B------:R-:W2:Y:S02]  /*0aa0*/  LDC.64 R8, c[0x0][0x390] ;  /* 0x0000e400ff087b82 */ /* 0x000ea40000000a00 */
.L_x_14:
[----:B01----:R-:W-:-:S06]  /*0ab0*/  IMAD.WIDE R12, R11, 0x4, R4 ;  /* 0x000000040b0c7825 */ /* 0x003fcc00078e0204 */
[----:B------:R-:W1:Y:S02]  /*0ac0*/  LDG.E.CONSTANT R13, desc[UR8][R12.64] ;  /* 0x000000080c0d7981 */ /* 0x000e64000c1e9900 */
[----:B-1----:R-:W-:-:S05]  /*0ad0*/  IMAD.WIDE R16, R13, 0x4, R6 ;  /* 0x000000040d107825 */ /* 0x002fca00078e0206 */
[----:B------:R-:W3:Y:S01]  /*0ae0*/  LDG.E R14, desc[UR8][R16.64] ;  /* 0x00000008100e7981 */ /* 0x000ee2000c1e1900 */
[----:B------:R-:W-:Y:S01]  /*0af0*/  IMAD.MOV.U32 R15, RZ, RZ, R11 ;  /* 0x000000ffff0f7224 */ /* 0x000fe200078e000b */
[----:B------:R-:W-:Y:S05]  /*0b00*/  YIELD ;  /* 0x0000000000007946 */ /* 0x000fea0003800000 */
[----:B------:R-:W-:Y:S01]  /*0b10*/  VIADD R11, R11, UR6 ;  /* 0x000000060b0b7c36 */ /* 0x000fe20008000000 */
[----:B------:R-:W-:Y:S04]  /*0b20*/  BSSY.RECONVERGENT B0, `(.L_x_11) ;  /* 0x0000031000007945 */ /* 0x000fe80003800200 */
[----:B------:R-:W-:-:S02]  /*0b30*/  ISETP.GE.AND P0, PT, R11, R10, PT ;  /* 0x0000000a0b00720c */ /* 0x000fc40003f06270 */
[----:B---3--:R-:W-:-:S13]  /*0b40*/  ISETP.NE.AND P1, PT, R14, -0x1, PT ;  /* 0xffffffff0e00780c */ /* 0x008fda0003f25270 */
[----:B------:R-:W-:Y:S05]  /*0b50*/  @P1 BRA `(.L_x_12) ;  /* 0x0000000000b41947 */ /* 0x000fea0003800000 */
[----:B--2---:R-:W-:-:S06]  /*0b60*/  IMAD.WIDE R14, R15, 0x4, R8 ;  /* 0x000000040f0e7825 */ /* 0x004fcc00078e0208 */
[----:B------:R-:W2:Y:S02]  /*0b70*/  LDG.E.CONSTANT R14, desc[UR8][R14.64] ;  /* 0x000000080e0e7981 */ /* 0x000ea4000c1e9900 */
[----:B--2---:R-:W-:-:S13]  /*0b80*/  ISETP.NE.AND P1, PT, R14, RZ, PT ;  /* 0x000000ff0e00720c */ /* 0x004fda0003f25270 */
[----:B------:R-:W-:Y:S05]  /*0b90*/  @P1 BRA `(.L_x_12) ;  /* 0x0000000000a41947 */ /* 0x000fea0003800000 */
[----:B------:R-:W0:Y:S01]  /*0ba0*/  LDC R15, c[0x0][0x3c0] ;  /* 0x0000f000ff0f7b82 */ /* 0x000e220000000800 */
[----:B------:R-:W-:-:S05]  /*0bb0*/  IMAD.MOV.U32 R14, RZ, RZ, -0x1 ;  /* 0xffffffffff0e7424 */ /* 0x000fca00078e00ff */
[----:B0-----:R-:W2:Y:S02]  /*0bc0*/  ATOMG.E.CAS.STRONG.GPU PT, R16, [R16], R14, R15 ;  /* 0x0000000e101073a9 */ /* 0x001ea400001ee10f */
[----:B--2---:R-:W-:-:S13]  /*0bd0*/  ISETP.NE.AND P1, PT, R16, -0x1, PT ;  /* 0xffffffff1000780c */ /* 0x004fda0003f25270 */
[----:B------:R-:W-:Y:S05]  /*0be0*/  @P1 BRA `(.L_x_12) ;  /* 0x0000000000901947 */ /* 0x000fea0003800000 */
[----:B------:R-:W0:Y:S01]  /*0bf0*/  S2R R12, SR_LANEID ;  /* 0x00000000000c7919 */ /* 0x000e220000000000 */
[----:B------:R-:W-:Y:S02]  /*0c00*/  VOTEU.ANY UR4, UPT, PT ;  /* 0x0000000000047886 */ /* 0x000fe400038e0100 */
[----:B------:R-:W0:Y:S08]  /*0c10*/  FLO.U32 R17, UR4 ;  /* 0x0000000400117d00 */ /* 0x000e3000080e0000 */
[----:B------:R-:W1:Y:S01]  /*0c20*/  POPC R15, UR4 ;  /* 0x00000004000f7d09 */ /* 0x000e620008000000 */
[----:B0-----:R-:W-:-:S13]  /*0c30*/  ISETP.EQ.U32.AND P1, PT, R17, R12, PT ;  /* 0x0000000c1100720c */ /* 0x001fda0003f22070 */
[----:B-1----:R-:W2:Y:S01]  /*0c40*/  @P1 ATOMG.E.ADD.STRONG.GPU PT, R16, desc[UR8][R2.64], R15 ;  /* 0x8000000f021019a8 */ /* 0x002ea200081ef108 */
[----:B------:R-:W0:Y:S02]  /*0c50*/  S2R R20, SR_LTMASK ;  /* 0x0000000000147919 */ /* 0x000e240000003900 */
[----:B0-----:R-:W-:-:S04]  /*0c60*/  LOP3.LUT R18, R20, UR4, RZ, 0xc0, !PT ;  /* 0x0000000414127c12 */ /* 0x001fc8000f8ec0ff */
[----:B------:R-:W0:Y:S01]  /*0c70*/  POPC R19, R18 ;  /* 0x0000001200137309 */ /* 0x000e220000000000 */
[----:B--2---:R-:W0:Y:S02]  /*0c80*/  SHFL.IDX PT, R14, R16, R17, 0x1f ;  /* 0x00001f11100e7589 */ /* 0x004e2400000e0000 */
[----:B0-----:R-:W-:-:S05]  /*0c90*/  IMAD.IADD R14, R14, 0x1, R19 ;  /* 0x000000010e0e7824 */ /* 0x001fca00078e0213 */
[----:B------:R-:W-:-:S13]  /*0ca0*/  ISETP.GE.U32.AND P1, PT, R14, UR10, PT ;  /* 0x0000000a0e007c0c */ /* 0x000fda000bf26070 */
[----:B------:R-:W-:Y:S05]  /*0cb0*/  @P1 BRA `(.L_x_12) ;  /* 0x00000000005c1947 */ /* 0x000fea0003800000 */
[----:B------:R-:W0:Y:S01]  /*0cc0*/  S2R R19, SR_CgaCtaId ;  /* 0x0000000000137919 */ /* 0x000e220000008800 */
[----:B------:R-:W-:Y:S01]  /*0cd0*/  VOTEU.ANY UR4, UPT, PT ;  /* 0x0000000000047886 */ /* 0x000fe200038e0100 */
[----:B------:R-:W-:Y:S01]  /*0ce0*/  MOV R14, 0x400 ;  /* 0x00000400000e7802 */ /* 0x000fe20000000f00 */
[----:B------:R-:W1:Y:S01]  /*0cf0*/  FLO.U32 R17, UR4 ;  /* 0x0000000400117d00 */ /* 0x000e6200080e0000 */
[----:B------:R-:W-:-:S07]  /*0d00*/  LOP3.LUT R18, R20, UR4, RZ, 0xc0, !PT ;  /* 0x0000000414127c12 */ /* 0x000fce000f8ec0ff */
[----:B------:R-:W2:Y:S01]  /*0d10*/  POPC R15, UR4 ;  /* 0x00000004000f7d09 */ /* 0x000ea20008000000 */
[----:B-1----:R-:W-:Y:S02]  /*0d20*/  ISETP.EQ.U32.AND P1, PT, R17, R12, PT ;  /* 0x0000000c1100720c */ /* 0x002fe40003f22070 */
[----:B0-----:R-:W-:-:S05]  /*0d30*/  LEA R21, R19, R14, 0x18 ;  /* 0x0000000e13157211 */ /* 0x001fca00078ec0ff */
[----:B------:R-:W0:Y:S06]  /*0d40*/  POPC R19, R18 ;  /* 0x0000001200137309 */ /* 0x000e2c0000000000 */
[----:B--2---:R-:W1:Y:S04]  /*0d50*/  @P1 ATOMS.ADD R16, [R21+0x4004], R15 ;  /* 0x0040040f1510138c */ /* 0x004e680000000000 */
[----:B-1----:R-:W0:Y:S02]  /*0d60*/  SHFL.IDX PT, R14, R16, R17, 0x1f ;  /* 0x00001f11100e7589 */ /* 0x002e2400000e0000 */
[----:B0-----:R-:W-:-:S05]  /*0d70*/  IMAD.IADD R14, R14, 0x1, R19 ;  /* 0x000000010e0e7824 */ /* 0x001fca00078e0213 */
[----:B------:R-:W-:-:S13]  /*0d80*/  ISETP.GE.U32.AND P1, PT, R14, 0x1000, PT ;  /* 0x000010000e00780c */ /* 0x000fda0003f26070 */
[----:B------:R-:W-:Y:S05]  /*0d90*/  @!P1 BRA `(.L_x_13) ;  /* 0x00000000001c9947 */ /* 0x000fea0003800000 */
[----:B------:R-:W-:Y:S02]  /*0da0*/  VOTEU.ANY UR4, UPT, PT ;  /* 0x0000000000047886 */ /* 0x000fe400038e0100 */
[----:B------:R-:W-:Y:S02]  /*0db0*/  UFLO.U32 UR7, UR4 ;  /* 0x00000004000772bd */ /* 0x000fe400080e0000 */
[----:B------:R-:W-:-:S04]  /*0dc0*/  UPOPC UR4, UR4 ;  /* 0x00000004000472bf */ /* 0x000fc80008000000 */
[----:B------:R-:W-:Y:S02]  /*0dd0*/  ISETP.EQ.U32.AND P1, PT, R12, UR7, PT ;  /* 0x000000070c007c0c */ /* 0x000fe4000bf22070 */
[----:B------:R-:W-:-:S11]  /*0de0*/  IMAD R12, RZ, RZ, -UR4 ;  /* 0x80000004ff0c7e24 */ /* 0x000fd6000f8e02ff */
[----:B------:R0:W-:Y:S01]  /*0df0*/  @P1 ATOMS.ADD RZ, [R21+0x4004], R12 ;  /* 0x0040040c15ff138c */ /* 0x0001e20000000000 */
[----:B------:R-:W-:Y:S05]  /*0e00*/  BRA `(.L_x_12) ;  /* 0x0000000000087947 */ /* 0x000fea0003800000 */
.L_x_13:
[----:B------:R-:W-:-:S05]  /*0e10*/  IMAD R14, R14, 0x4, R21 ;  /* 0x000000040e0e7824 */ /* 0x000fca00078e0215 */
[----:B------:R1:W-:Y:S02]  /*0e20*/  STS [R14], R13 ;  /* 0x0000000d0e007388 */ /* 0x0003e40000000800 */
.L_x_12:
[----:B------:R-:W-:Y:S05]  /*0e30*/  BSYNC.RECONVERGENT B0 ;  /* 0x0000000000007941 */ /* 0x000fea0003800200 */
.L_x_11:
[----:B------:R-:W-:Y:S05]  /*0e40*/  @!P0 BRA `(.L_x_14) ;  /* 0xfffffffc00188947 */ /* 0x000fea000383ffff */
.L_x_10:
[----:B------:R-:W-:Y:S05]  /*0e50*/  WARPSYNC.ALL ;  /* 0x0000000000007948 */ /* 0x000fea0003800000 */
[----:B------:R-:W4:Y:S08]  /*0e60*/  S2UR UR5, SR_CgaCtaId ;  /* 0x00000000000579c3 */ /* 0x000f300000008800 */
[----:B------:R-:W-:Y:S06]  /*0e70*/  BAR.SYNC.DEFER_BLOCKING 0x0 ;  /* 0x0000000000007b1d */ /* 0x000fec0000010000 */
[----:B------:R-:W-:-:S02]  /*0e80*/  UMOV UR4, 0x400 ;  /* 0x0000040000047882 */ /* 0x000fc40000000000 */
[----:B----4-:R-:W-:-:S09]  /*0e90*/  ULEA UR4, UR5, UR4, 0x18 ;  /* 0x0000000405047291 */ /* 0x010fd2000f8ec0ff */
[----:B---3--:R-:W3:Y:S02]  /*0ea0*/  LDS.64 R4, [UR4+0x4000] ;  /* 0x00400004ff047984 */ /* 0x008ee40008000a00 */
[----:B---3--:R-:W-:-:S13]  /*0eb0*/  ISETP.GT.U32.AND P0, PT, R5, R4, PT ;  /* 0x000000040500720c */ /* 0x008fda0003f04070 */
[----:B------:R-:W-:Y:S05]  /*0ec0*/  @P0 BRA `(.L_x_15) ;  /* 0xfffffff8005c0947 */ /* 0x000fea000383ffff */
.L_x_8:
[----:B------:R-:W-:-:S13]  /*0ed0*/  ISETP.NE.AND P0, PT, R0, RZ, PT ;  /* 0x000000ff0000720c */ /* 0x000fda0003f05270 */
[----:B------:R-:W-:Y:S05]  /*0ee0*/  @P0 EXIT ;  /* 0x000000000000094d */ /* 0x000fea0003800000 */
[----:B------:R-:W3:Y:S01]  /*0ef0*/  LDC.64 R2, c[0x0][0x3b0] ;  /* 0x0000ec00ff027b82 */ /* 0x000ee20000000a00 */
[----:B------:R-:W-:-:S05]  /*0f00*/  IMAD.IADD R5, R5, 0x1, -R4 ;  /* 0x0000000105057824 */ /* 0x000fca00078e0a04 */
[----:B---3--:R-:W-:Y:S01]  /*0f10*/  STG.E desc[UR8][R2.64], R5 ;  /* 0x0000000502007986 */ /* 0x008fe2000c101908 */
[----:B------:R-:W-:Y:S05]  /*0f20*/  EXIT ;  /* 0x000000000000794d */ /* 0x000fea0003800000 */
.L_x_16:
[----:B------:R-:W-:-:S00]  /*0f30*/  BRA `(.L_x_16) ;  /* 0xfffffffc00fc7947 */ /* 0x000fc0000383ffff */
[----:B------:R-:W-:-:S00]  /*0f40*/  NOP ;  /* 0x0000000000007918 */ /* 0x000fc00000000000 */
        /* <DEDUP_REMOVED lines=11> */
.L_x_66:


//--------------------- .text._Z14find_edge_cutsPKiS0_PfPiif --------------------------
	.section	.text._Z14find_edge_cutsPKiS0_PfPiif,"ax",@progbits
	.align	128
        .global         _Z14find_edge_cutsPKiS0_PfPiif
        .type           _Z14find_edge_cutsPKiS0_PfPiif,@function
        .size           _Z14find_edge_cutsPKiS0_PfPiif,(.L_x_65 - _Z14find_edge_cutsPKiS0_PfPiif)
        .other          _Z14find_edge_cutsPKiS0_PfPiif,@"STO_CUDA_ENTRY STV_DEFAULT"
_Z14find_edge_cutsPKiS0_PfPiif:
.text._Z14find_edge_cutsPKiS0_PfPiif:
[----:B------:R-:W-:Y:S01]  /*0000*/  LDC R1, c[0x0][0x37c] ;  /* 0x0000df00ff017b82 */ /* 0x000fe20000000800 */
[----:B------:R-:W0:Y:S01]  /*0010*/  S2R R3, SR_CTAID.X ;  /* 0x0000000000037919 */ /* 0x000e220000002500 */
[----:B------:R-:W0:Y:S01]  /*0020*/  LDCU UR4, c[0x0][0x360] ;  /* 0x00006c00ff0477ac */ /* 0x000e220008000800 */
[----:B------:R-:W0:Y:S01]  /*0030*/  S2R R0, SR_TID.X ;  /* 0x0000000000007919 */ /* 0x000e220000002100 */
[----:B------:R-:W1:Y:S01]  /*0040*/  LDCU UR5, c[0x0][0x3a0] ;  /* 0x00007400ff0577ac */ /* 0x000e620008000800 */
[----:B0-----:R-:W-:-:S05]  /*0050*/  IMAD R3, R3, UR4, R0 ;  /* 0x0000000403037c24 */ /* 0x001fca000f8e0200 */
[----:B-1----:R-:W-:-:S13]  /*0060*/  ISETP.GE.AND P0, PT, R3, UR5, PT ;  /* 0x0000000503007c0c */ /* 0x002fda000bf06270 */
[----:B------:R-:W-:Y:S05]  /*0070*/  @P0 EXIT ;  /* 0x000000000000094d */ /* 0x000fea0003800000 */
[----:B------:R-:W0:Y:S01]  /*0080*/  LDC.64 R6, c[0x0][0x380] ;  /* 0x0000e000ff067b82 */ /* 0x000e220000000a00 */
[----:B------:R-:W1:Y:S01]  /*0090*/  LDCU.64 UR4, c[0x0][0x358] ;  /* 0x00006b00ff0477ac */ /* 0x000e620008000a00 */
[----:B0-----:R-:W-:-:S05]  /*00a0*/  IMAD.WIDE R6, R3, 0x4, R6 ;  /* 0x0000000403067825 */ /* 0x001fca00078e0206 */
[----:B-1----:R-:W2:Y:S04]  /*00b0*/  LDG.E.CONSTANT R4, desc[UR4][R6.64] ;  /* 0x0000000406047981 */ /* 0x002ea8000c1e9900 */
[----:B------:R-:W2:Y:S02]  /*00c0*/  LDG.E.CONSTANT R5, desc[UR4][R6.64+0x4] ;  /* 0x0000040406057981 */ /* 0x000ea4000c1e9900 */
[----:B--2---:R-:W-:-:S05]  /*00d0*/  IMAD.IADD R2, R5, 0x1, -R4 ;  /* 0x0000000105027824 */ /* 0x004fca00078e0a04 */
[----:B------:R-:W-:-:S13]  /*00e0*/  ISETP.GE.AND P0, PT, R2, 0x2, PT ;  /* 0x000000020200780c */ /* 0x000fda0003f06270 */
[----:B------:R-:W-:Y:S05]  /*00f0*/  @!P0 EXIT ;  /* 0x000000000000894d */ /* 0x000fea0003800000 */
[----:B------:R-:W-:Y:S01]  /*0100*/  ISETP.GE.AND P0, PT, R4, R5, PT ;  /* 0x000000050400720c */ /* 0x000fe20003f06270 */
[----:B------:R-:W-:Y:S01]  /*0110*/  BSSY.RECONVERGENT B0, `(.L_x_17) ;  /* 0x000002e000007945 */ /* 0x000fe20003800200 */
[----:B------:R-:W-:-:S11]  /*0120*/  IMAD.MOV.U32 R3, RZ, RZ, RZ ;  /* 0x000000ffff037224 */ /* 0x000fd600078e00ff */
[----:B------:R-:W-:Y:S05]  /*0130*/  @P0 BRA `(.L_x_18) ;  /* 0x0000000000ac0947 */ /* 0x000fea0003800000 */
[----:B------:R-:W-:Y:S02]  /*0140*/  IMAD.MOV.U32 R3, RZ, RZ, RZ ;  /* 0x000000ffff037224 */ /* 0x000fe400078e00ff */
[----:B------:R-:W-:-:S07]  /*0150*/  IMAD.MOV.U32 R0, RZ, RZ, R4 ;  /* 0x000000ffff007224 */ /* 0x000fce00078e0004 */
.L_x_25:
[----:B0-----:R-:W0:Y:S08]  /*0160*/  LDC.64 R8, c[0x0][0x388] ;  /* 0x0000e200ff087b82 */ /* 0x001e300000000a00 */
[----:B------:R-:W1:Y:S01]  /*0170*/  LDC.64 R6, c[0x0][0x380] ;  /* 0x0000e000ff067b82 */ /* 0x000e620000000a00 */
[----:B0-----:R-:W-:-:S05]  /*0180*/  IMAD.WIDE R8, R0, 0x4, R8 ;  /* 0x0000000400087825 */ /* 0x001fca00078e0208 */
[----:B------:R-:W1:Y:S01]  /*0190*/  LDG.E.CONSTANT R15, desc[UR4][R8.64] ;  /* 0x00000004080f7981 */ /* 0x000e62000c1e9900 */
[----:B------:R-:W-:Y:S01]  /*01a0*/  VIADD R0, R0, 0x1 ;  /* 0x0000000100007836 */ /* 0x000fe20000000000 */
[----:B------:R-:W-:Y:S01]  /*01b0*/  BSSY.RECONVERGENT B1, `(.L_x_19) ;  /* 0x0000022000017945 */ /* 0x000fe20003800200 */
[----:B------:R-:W-:-:S03]  /*01c0*/  IMAD.MOV.U32 R12, RZ, RZ, R4 ;  /* 0x000000ffff0c7224 */ /* 0x000fc600078e0004 */
[----:B------:R-:W-:Y:S01]  /*01d0*/  ISETP.NE.AND P0, PT, R0, R5, PT ;  /* 0x000000050000720c */ /* 0x000fe20003f05270 */
[----:B-1----:R-:W-:-:S12]  /*01e0*/  IMAD.WIDE R6, R15, 0x4, R6 ;  /* 0x000000040f067825 */ /* 0x002fd800078e0206 */
.L_x_24:
[----:B0-----:R-:W0:Y:S02]  /*01f0*/  LDC.64 R10, c[0x0][0x388] ;  /* 0x0000e200ff0a7b82 */ /* 0x001e240000000a00 */
[----:B0-----:R-:W-:-:S05]  /*0200*/  IMAD.WIDE R8, R12, 0x4, R10 ;  /* 0x000000040c087825 */ /* 0x001fca00078e020a */
[----:B------:R-:W2:Y:S01]  /*0210*/  LDG.E.CONSTANT R16, desc[UR4][R8.64] ;  /* 0x0000000408107981 */ /* 0x000ea2000c1e9900 */
[----:B------:R-:W-:Y:S01]  /*0220*/  VIADD R12, R12, 0x1 ;  /* 0x000000010c0c7836 */ /* 0x000fe20000000000 */
[----:B------:R-:W-:Y:S04]  /*0230*/  BSSY.RECONVERGENT B2, `(.L_x_20) ;  /* 0x0000018000027945 */ /* 0x000fe80003800200 */
[----:B------:R-:W-:Y:S02]  /*0240*/  ISETP.NE.AND P1, PT, R12, R5, PT ;  /* 0x000000050c00720c */ /* 0x000fe40003f25270 */
[----:B--2---:R-:W-:-:S13]  /*0250*/  ISETP.NE.AND P2, PT, R15, R16, PT ;  /* 0x000000100f00720c */ /* 0x004fda0003f45270 */
[----:B------:R-:W-:Y:S05]  /*0260*/  @!P2 BRA `(.L_x_21) ;  /* 0x000000000050a947 */ /* 0x000fea0003800000 */
[----:B------:R-:W2:Y:S04]  /*0270*/  LDG.E.CONSTANT R8, desc[UR4][R6.64] ;  /* 0x0000000406087981 */ /* 0x000ea8000c1e9900 */
[----:B------:R-:W2:Y:S02]  /*0280*/  LDG.E.CONSTANT R14, desc[UR4][R6.64+0x4] ;  /* 0x00000404060e7981 */ /* 0x000ea4000c1e9900 */
[----:B--2---:R-:W-:-:S13]  /*0290*/  ISETP.GE.AND P2, PT, R8, R14, PT ;  /* 0x0000000e0800720c */ /* 0x004fda0003f46270 */
[----:B------:R-:W-:Y:S05]  /*02a0*/  @P2 BRA `(.L_x_21) ;  /* 0x0000000000402947 */ /* 0x000fea0003800000 */
[----:B------:R-:W-:-:S04]  /*02b0*/  IMAD.MOV.U32 R13, RZ, RZ, R8 ;  /* 0x000000ffff0d7224 */ /* 0x000fc800078e0008 */
[----:B------:R-:W-:-:S06]  /*02c0*/  IMAD.WIDE R8, R13, 0x4, R10 ;  /* 0x000000040d087825 */ /* 0x000fcc00078e020a */
[----:B------:R-:W2:Y:S02]  /*02d0*/  LDG.E.CONSTANT R8, desc[UR4][R8.64] ;  /* 0x0000000408087981 */ /* 0x000ea4000c1e9900 */
[----:B--2---:R-:W-:-:S13]  /*02e0*/  ISETP.NE.AND P2, PT, R8, R16, PT ;  /* 0x000000100800720c */ /* 0x004fda0003f45270 */
[----:B------:R-:W-:Y:S05]  /*02f0*/  @!P2 BRA `(.L_x_22) ;  /* 0x000000000028a947 */ /* 0x000fea0003800000 */
[----:B------:R-:W0:Y:S01]  /*0300*/  LDC.64 R8, c[0x0][0x388] ;  /* 0x0000e200ff087b82 */ /* 0x000e220000000a00 */
[----:B------:R-:W-:-:S07]  /*0310*/  IMAD.IADD R14, R13, 0x1, -R14 ;  /* 0x000000010d0e7824 */ /* 0x000fce00078e0a0e */
.L_x_23:
[----:B------:R-:W-:-:S05]  /*0320*/  VIADD R14, R14, 0x1 ;  /* 0x000000010e0e7836 */ /* 0x000fca0000000000 */
[----:B------:R-:W-:-:S13]  /*0330*/  ISETP.NE.AND P2, PT, R14, RZ, PT ;  /* 0x000000ff0e00720c */ /* 0x000fda0003f45270 */
[----:B------:R-:W-:Y:S05]  /*0340*/  @!P2 BRA `(.L_x_21) ;  /* 0x000000000018a947 */ /* 0x000fea0003800000 */
[----:B------:R-:W-:-:S04]  /*0350*/  VIADD R13, R13, 0x1 ;  /* 0x000000010d0d7836 */ /* 0x000fc80000000000 */
[----:B0-----:R-:W-:-:S06]  /*0360*/  IMAD.WIDE R10, R13, 0x4, R8 ;  /* 0x000000040d0a7825 */ /* 0x001fcc00078e0208 */
[----:B------:R-:W2:Y:S02]  /*0370*/  LDG.E.CONSTANT R11, desc[UR4][R10.64] ;  /* 0x000000040a0b7981 */ /* 0x000ea4000c1e9900 */
[----:B--2---:R-:W-:-:S13]  /*0380*/  ISETP.NE.AND P2, PT, R11, R16, PT ;  /* 0x000000100b00720c */ /* 0x004fda0003f45270 */
[----:B------:R-:W-:Y:S05]  /*0390*/  @P2 BRA `(.L_x_23) ;  /* 0xfffffffc00e02947 */ /* 0x000fea000383ffff */
.L_x_22:
[----:B------:R-:W-:-:S07]  /*03a0*/  FADD R3, R3, 1 ;  /* 0x3f80000003037421 */ /* 0x000fce0000000000 */
.L_x_21:
[----:B------:R-:W-:Y:S05]  /*03b0*/  BSYNC.RECONVERGENT B2 ;  /* 0x0000000000027941 */ /* 0x000fea0003800200 */
.L_x_20:
[----:B------:R-:W-:Y:S05]  /*03c0*/  @P1 BRA `(.L_x_24) ;  /* 0xfffffffc00881947 */ /* 0x000fea000383ffff */
[----:B------:R-:W-:Y:S05]  /*03d0*/  BSYNC.RECONVERGENT B1 ;  /* 0x0000000000017941 */ /* 0x000fea0003800200 */
.L_x_19:
[----:B------:R-:W-:Y:S05]  /*03e0*/  @P0 BRA `(.L_x_25) ;  /* 0xfffffffc005c0947 */ /* 0x000fea000383ffff */
.L_x_18:
[----:B------:R-:W-:Y:S05]  /*03f0*/  BSYNC.RECONVERGENT B0 ;  /* 0x0000000000007941 */ /* 0x000fea0003800200 */
.L_x_17:
[----:B------:R-:W-:Y:S01]  /*0400*/  VIADD R7, R2, 0xffffffff ;  /* 0xffffffff02077836 */ /* 0x000fe20000000000 */
[----:B------:R-:W-:Y:S01]  /*0410*/  BSSY.RECONVERGENT B0, `(.L_x_26) ;  /* 0x000000e000007945 */ /* 0x000fe20003800200 */
[----:B------:R-:W-:Y:S02]  /*0420*/  ISETP.GE.AND P0, PT, R4, R5, PT ;  /* 0x000000050400720c */ /* 0x000fe40003f06270 */
[----:B------:R-:W-:-:S05]  /*0430*/  IMAD R7, R2, R7, RZ ;  /* 0x0000000702077224 */ /* 0x000fca00078e02ff */
[----:B0-----:R-:W-:-:S04]  /*0440*/  I2FP.F32.S32 R8, R7 ;  /* 0x0000000700087245 */ /* 0x001fc80000201400 */
[----:B------:R-:W0:Y:S08]  /*0450*/  MUFU.RCP R7, R8 ;  /* 0x0000000800077308 */ /* 0x000e300000001000 */
[----:B------:R-:W1:Y:S01]  /*0460*/  FCHK P1, R3, R8 ;  /* 0x0000000803007302 */ /* 0x000e620000020000 */
[----:B0-----:R-:W-:-:S04]  /*0470*/  FFMA R0, -R8, R7, 1 ;  /* 0x3f80000008007423 */ /* 0x001fc80000000107 */
[----:B------:R-:W-:-:S04]  /*0480*/  FFMA R0, R7, R0, R7 ;  /* 0x0000000007007223 */ /* 0x000fc80000000007 */
[----:B------:R-:W-:-:S04]  /*0490*/  FFMA R7, R0, R3, RZ ;  /* 0x0000000300077223 */ /* 0x000fc800000000ff */
[----:B------:R-:W-:-:S04]  /*04a0*/  FFMA R6, -R8, R7, R3 ;  /* 0x0000000708067223 */ /* 0x000fc80000000103 */
[----:B------:R-:W-:Y:S01]  /*04b0*/  FFMA R0, R0, R6, R7 ;  /* 0x0000000600007223 */ /* 0x000fe20000000007 */
[----:B-1----:R-:W-:Y:S06]  /*04c0*/  @!P1 BRA `(.L_x_27) ;  /* 0x0000000000089947 */ /* 0x002fec0003800000 */
[----:B------:R-:W-:-:S07]  /*04d0*/  MOV R6, 0x4f0 ;  /* 0x000004f000067802 */ /* 0x000fce0000000f00 */
[----:B------:R-:W-:Y:S05]  /*04e0*/  CALL.REL.NOINC `($__internal_0_$__cuda_sm3x_div_rn_noftz_f32_slowpath) ;  /* 0x0000000400647944 */ /* 0x000fea0003c00000 */
.L_x_27:
[----:B------:R-:W-:Y:S05]  /*04f0*/  BSYNC.RECONVERGENT B0 ;  /* 0x0000000000007941 */ /* 0x000fea0003800200 */
.L_x_26:
[----:B------:R-:W0:Y:S02]  /*0500*/  LDCU UR6, c[0x0][0x3a4] ;  /* 0x00007480ff0677ac */ /* 0x000e240008000800 */
[----:B0-----:R-:W-:-:S13]  /*0510*/  FSETP.GEU.OR P0, PT, R0, UR6, P0 ;  /* 0x0000000600007c0b */ /* 0x001fda000870e400 */
[----:B------:R-:W-:Y:S05]  /*0520*/  @P0 EXIT ;  /* 0x000000000000094d */ /* 0x000fea0003800000 */
[----:B------:R-:W-:Y:S01]  /*0530*/  IMAD.IADD R5, R4, 0x1, -R5 ;  /* 0x0000000104057824 */ /* 0x000fe200078e0a05 */
[----:B------:R-:W-:Y:S01]  /*0540*/  LOP3.LUT R14, R2, 0x7, RZ, 0xc0, !PT ;  /* 0x00000007020e7812 */ /* 0x000fe200078ec0ff */
[----:B------:R-:W-:Y:S03]  /*0550*/  BSSY.RECONVERGENT B0, `(.L_x_28) ;  /* 0x0000023000007945 */ /* 0x000fe60003800200 */
[----:B------:R-:W-:Y:S02]  /*0560*/  ISETP.GT.U32.AND P1, PT, R5, -0x8, PT ;  /* 0xfffffff80500780c */ /* 0x000fe40003f24070 */
[----:B------:R-:W-:-:S11]  /*0570*/  ISETP.NE.AND P0, PT, R14, RZ, PT ;  /* 0x000000ff0e00720c */ /* 0x000fd60003f05270 */
[----:B------:R-:W-:Y:S05]  /*0580*/  @P1 BRA `(.L_x_29) ;  /* 0x00000000007c1947 */ /* 0x000fea0003800000 */
[----:B------:R-:W0:Y:S01]  /*0590*/  LDC.64 R10, c[0x0][0x390] ;  /* 0x0000e400ff0a7b82 */ /* 0x000e220000000a00 */
[----:B------:R-:W-:-:S04]  /*05a0*/  LOP3.LUT R3, R2, 0x7ffffff8, RZ, 0xc0, !PT ;  /* 0x7ffffff802037812 */ /* 0x000fc800078ec0ff */
[----:B------:R-:W-:-:S03]  /*05b0*/  IADD3 R3, PT, PT, -R3, RZ, RZ ;  /* 0x000000ff03037210 */ /* 0x000fc60007ffe1ff */
[----:B------:R-:W1:Y:S01]  /*05c0*/  LDC.64 R12, c[0x0][0x398] ;  /* 0x0000e600ff0c7b82 */ /* 0x000e620000000a00 */
[----:B0-----:R-:W-:-:S05]  /*05d0*/  IADD3 R10, P1, PT, R10, 0x10, RZ ;  /* 0x000000100a0a7810 */ /* 0x001fca0007f3e0ff */
[----:B------:R-:W-:Y:S01]  /*05e0*/  IMAD.X R11, RZ, RZ, R11, P1 ;  /* 0x000000ffff0b7224 */ /* 0x000fe200008e060b */
[----:B-1----:R-:W-:-:S05]  /*05f0*/  IADD3 R12, P2, PT, R12, 0x10, RZ ;  /* 0x000000100c0c7810 */ /* 0x002fca0007f5e0ff */
[----:B------:R-:W-:-:S08]  /*0600*/  IMAD.X R13, RZ, RZ, R13, P2 ;  /* 0x000000ffff0d7224 */ /* 0x000fd000010e060d */
.L_x_30:
[----:B0-----:R-:W-:-:S04]  /*0610*/  IMAD.WIDE R6, R4, 0x4, R10 ;  /* 0x0000000404067825 */ /* 0x001fc800078e020a */
[----:B------:R-:W-:Y:S01]  /*0620*/  IMAD.MOV.U32 R5, RZ, RZ, 0x1 ;  /* 0x00000001ff057424 */ /* 0x000fe200078e00ff */
[----:B------:R0:W-:Y:S01]  /*0630*/  STG.E desc[UR4][R6.64+-0x10], R0 ;  /* 0xfffff00006007986 */ /* 0x0001e2000c101904 */
[----:B------:R-:W-:-:S04]  /*0640*/  IMAD.WIDE R8, R4, 0x4, R12 ;  /* 0x0000000404087825 */ /* 0x000fc800078e020c */
[----:B------:R-:W-:Y:S01]  /*0650*/  VIADD R3, R3, 0x8 ;  /* 0x0000000803037836 */ /* 0x000fe20000000000 */
[----:B------:R0:W-:Y:S01]  /*0660*/  STG.E desc[UR4][R8.64+-0x10], R5 ;  /* 0xfffff00508007986 */ /* 0x0001e2000c101904 */
[----:B------:R-:W-:-:S03]  /*0670*/  VIADD R4, R4, 0x8 ;  /* 0x0000000804047836 */ /* 0x000fc60000000000 */
[----:B------:R0:W-:Y:S01]  /*0680*/  STG.E desc[UR4][R6.64+-0xc], R0 ;  /* 0xfffff40006007986 */ /* 0x0001e2000c101904 */
[----:B------:R-:W-:-:S03]  /*0690*/  ISETP.NE.AND P1, PT, R3, RZ, PT ;  /* 0x000000ff0300720c */ /* 0x000fc60003f25270 */
[----:B------:R0:W-:Y:S04]  /*06a0*/  STG.E desc[UR4][R8.64+-0xc], R5 ;  /* 0xfffff40508007986 */ /* 0x0001e8000c101904 */
        /* <DEDUP_REMOVED lines=11> */
[----:B------:R0:W-:Y:S01]  /*0760*/  STG.E desc[UR4][R8.64+0xc], R5 ;  /* 0x00000c0508007986 */ /* 0x0001e2000c101904 */
[----:B------:R-:W-:Y:S05]  /*0770*/  @P1 BRA `(.L_x_30) ;  /* 0xfffffffc00a41947 */ /* 0x000fea000383ffff */
.L_x_29:
[----:B------:R-:W-:Y:S05]  /*0780*/  BSYNC.RECONVERGENT B0 ;  /* 0x0000000000007941 */ /* 0x000fea0003800200 */
.L_x_28:
[----:B------:R-:W-:Y:S05]  /*0790*/  @!P0 EXIT ;  /* 0x000000000000894d */ /* 0x000fea0003800000 */
[----:B------:R-:W-:Y:S01]  /*07a0*/  ISETP.GE.U32.AND P0, PT, R14, 0x4, PT ;  /* 0x000000040e00780c */ /* 0x000fe20003f06070 */
[----:B------:R-:W-:Y:S01]  /*07b0*/  BSSY.RECONVERGENT B0, `(.L_x_31) ;  /* 0x0000012000007945 */ /* 0x000fe20003800200 */
[----:B0-----:R-:W-:-:S04]  /*07c0*/  LOP3.LUT R5, R2, 0x3, RZ, 0xc0, !PT ;  /* 0x0000000302057812 */ /* 0x001fc800078ec0ff */
[----:B------:R-:W-:-:S07]  /*07d0*/  ISETP.NE.AND P1, PT, R5, RZ, PT ;  /* 0x000000ff0500720c */ /* 0x000fce0003f25270 */
[----:B------:R-:W-:Y:S06]  /*07e0*/  @!P0 BRA `(.L_x_32) ;  /* 0x0000000000388947 */ /* 0x000fec0003800000 */
[----:B------:R-:W0:Y:S01]  /*07f0*/  LDC.64 R6, c[0x0][0x390] ;  /* 0x0000e400ff067b82 */ /* 0x000e220000000a00 */
[----:B------:R-:W-:-:S07]  /*0800*/  IMAD.MOV.U32 R3, RZ, RZ, 0x1 ;  /* 0x00000001ff037424 */ /* 0x000fce00078e00ff */
[----:B------:R-:W1:Y:S01]  /*0810*/  LDC.64 R8, c[0x0][0x398] ;  /* 0x0000e600ff087b82 */ /* 0x000e620000000a00 */
[----:B0-----:R-:W-:-:S05]  /*0820*/  IMAD.WIDE R6, R4, 0x4, R6 ;  /* 0x0000000404067825 */ /* 0x001fca00078e0206 */
[----:B------:R0:W-:Y:S01]  /*0830*/  STG.E desc[UR4][R6.64], R0 ;  /* 0x0000000006007986 */ /* 0x0001e2000c101904 */
[----:B-1----:R-:W-:-:S04]  /*0840*/  IMAD.WIDE R8, R4, 0x4, R8 ;  /* 0x0000000404087825 */ /* 0x002fc800078e0208 */
[----:B------:R-:W-:Y:S01]  /*0850*/  VIADD R4, R4, 0x4 ;  /* 0x0000000404047836 */ /* 0x000fe20000000000 */
[----:B------:R0:W-:Y:S04]  /*0860*/  STG.E desc[UR4][R8.64], R3 ;  /* 0x0000000308007986 */ /* 0x0001e8000c101904 */
[----:B------:R0:W-:Y:S04]  /*0870*/  STG.E desc[UR4][R6.64+0x4], R0 ;  /* 0x0000040006007986 */ /* 0x0001e8000c101904 */
[----:B------:R0:W-:Y:S04]  /*0880*/  STG.E desc[UR4][R8.64+0x4], R3 ;  /* 0x0000040308007986 */ /* 0x0001e8000c101904 */
[----:B------:R0:W-:Y:S04]  /*0890*/  STG.E desc[UR4][R6.64+0x8], R0 ;  /* 0x0000080006007986 */ /* 0x0001e8000c101904 */
[----:B------:R0:W-:Y:S04]  /*08a0*/  STG.E desc[UR4][R8.64+0x8], R3 ;  /* 0x0000080308007986 */ /* 0x0001e8000c101904 */
[----:B------:R0:W-:Y:S04]  /*08b0*/  STG.E desc[UR4][R6.64+0xc], R0 ;  /* 0x00000c0006007986 */ /* 0x0001e8000c101904 */
[----:B------:R0:W-:Y:S02]  /*08c0*/  STG.E desc[UR4][R8.64+0xc], R3 ;  /* 0x00000c0308007986 */ /* 0x0001e4000c101904 */
.L_x_32:
[----:B------:R-:W-:Y:S05]  /*08d0*/  BSYNC.RECONVERGENT B0 ;  /* 0x0000000000007941 */ /* 0x000fea0003800200 */
.L_x_31:
[----:B------:R-:W-:Y:S05]  /*08e0*/  @!P1 EXIT ;  /* 0x000000000000994d */ /* 0x000fea0003800000 */
[----:B------:R-:W-:Y:S01]  /*08f0*/  ISETP.NE.AND P0, PT, R5, 0x1, PT ;  /* 0x000000010500780c */ /* 0x000fe20003f05270 */
[----:B------:R-:W-:Y:S01]  /*0900*/  BSSY.RECONVERGENT B0, `(.L_x_33) ;  /* 0x000000e000007945 */ /* 0x000fe20003800200 */
[----:B------:R-:W-:-:S04]  /*0910*/  LOP3.LUT R2, R2, 0x1, RZ, 0xc0, !PT ;  /* 0x0000000102027812 */ /* 0x000fc800078ec0ff */
[----:B------:R-:W-:-:S07]  /*0920*/  ISETP.NE.U32.AND P1, PT, R2, 0x1, PT ;  /* 0x000000010200780c */ /* 0x000fce0003f25070 */
[----:B------:R-:W-:Y:S06]  /*0930*/  @!P0 BRA `(.L_x_34) ;  /* 0x0000000000288947 */ /* 0x000fec0003800000 */
[----:B0-----:R-:W0:Y:S01]  /*0940*/  LDC.64 R2, c[0x0][0x390] ;  /* 0x0000e400ff027b82 */ /* 0x001e220000000a00 */
        /* <DEDUP_REMOVED lines=8> */
[----:B------:R2:W-:Y:S02]  /*09d0*/  STG.E desc[UR4][R6.64+0x4], R5 ;  /* 0x0000040506007986 */ /* 0x0005e4000c101904 */
.L_x_34:
[----:B------:R-:W-:Y:S05]  /*09e0*/  BSYNC.RECONVERGENT B0 ;  /* 0x0000000000007941 */ /* 0x000fea0003800200 */
.L_x_33:
[----:B------:R-:W-:Y:S05]  /*09f0*/  @P1 EXIT ;  /* 0x000000000000194d */ /* 0x000fea0003800000 */
[----:B0-2---:R-:W0:Y:S01]  /*0a00*/  LDC.64 R2, c[0x0][0x390] ;  /* 0x0000e400ff027b82 */ /* 0x005e220000000a00 */
[----:B------:R-:W-:-:S07]  /*0a10*/  HFMA2 R9, -RZ, RZ, 0, 5.9604644775390625e-08 ;  /* 0x00000001ff097431 */ /* 0x000fce00000001ff */
[----:B------:R-:W1:Y:S01]  /*0a20*/  LDC.64 R6, c[0x0][0x398] ;  /* 0x0000e600ff067b82 */ /* 0x000e620000000a00 */
[----:B0-----:R-:W-:-:S05]  /*0a30*/  IMAD.WIDE R2, R4, 0x4, R2 ;  /* 0x0000000404027825 */ /* 0x001fca00078e0202 */
[----:B------:R-:W-:Y:S01]  /*0a40*/  STG.E desc[UR4][R2.64], R0 ;  /* 0x0000000002007986 */ /* 0x000fe2000c101904 */
[----:B-1----:R-:W-:-:S05]  /*0a50*/  IMAD.WIDE R4, R4, 0x4, R6 ;  /* 0x0000000404047825 */ /* 0x002fca00078e0206 */
[----:B------:R-:W-:Y:S01]  /*0a60*/  STG.E desc[UR4][R4.64], R9 ;  /* 0x0000000904007986 */ /* 0x000fe2000c101904 */
[----:B------:R-:W-:Y:S05]  /*0a70*/  EXIT ;  /* 0x000000000000794d */ /* 0x000fea0003800000 */
        .weak           $__internal_0_$__cuda_sm3x_div_rn_noftz_f32_slowpath
        .type           $__internal_0_$__cuda_sm3x_div_rn_noftz_f32_slowpath,@function
        .size           $__internal_0_$__cuda_sm3x_div_rn_noftz_f32_slowpath,(.L_x_65 - $__internal_0_$__cuda_sm3x_div_rn_noftz_f32_slowpath)
$__internal_0_$__cuda_sm3x_div_rn_noftz_f32_slowpath:
[----:B------:R-:W-:Y:S01]  /*0a80*/  SHF.R.U32.HI R7, RZ, 0x17, R8 ;  /* 0x00000017ff077819 */ /* 0x000fe20000011608 */
[----:B------:R-:W-:Y:S01]  /*0a90*/  BSSY.RECONVERGENT B1, `(.L_x_35) ;  /* 0x0000063000017945 */ /* 0x000fe20003800200 */
[----:B------:R-:W-:Y:S02]  /*0aa0*/  SHF.R.U32.HI R0, RZ, 0x17, R3 ;  /* 0x00000017ff007819 */ /* 0x000fe40000011603 */
[----:B------:R-:W-:Y:S02]  /*0ab0*/  LOP3.LUT R7, R7, 0xff, RZ, 0xc0, !PT ;  /* 0x000000ff07077812 */ /* 0x000fe400078ec0ff */
[----:B------:R-:W-:-:S03]  /*0ac0*/  LOP3.LUT R12, R0, 0xff, RZ, 0xc0, !PT ;  /* 0x000000ff000c7812 */ /* 0x000fc600078ec0ff */
[----:B------:R-:W-:Y:S02]  /*0ad0*/  VIADD R10, R7, 0xffffffff ;  /* 0xffffffff070a7836 */ /* 0x000fe40000000000 */
[----:B------:R-:W-:-:S03]  /*0ae0*/  VIADD R11, R12, 0xffffffff ;  /* 0xffffffff0c0b7836 */ /* 0x000fc60000000000 */
[----:B------:R-:W-:-:S04]  /*0af0*/  ISETP.GT.U32.AND P1, PT, R10, 0xfd, PT ;  /* 0x000000fd0a00780c */ /* 0x000fc80003f24070 */
[----:B------:R-:W-:-:S13]  /*0b00*/  ISETP.GT.U32.OR P1, PT, R11, 0xfd, P1 ;  /* 0x000000fd0b00780c */ /* 0x000fda0000f24470 */
[----:B------:R-:W-:Y:S01]  /*0b10*/  @!P1 IMAD.MOV.U32 R9, RZ, RZ, RZ ;  /* 0x000000ffff099224 */ /* 0x000fe200078e00ff */
[----:B------:R-:W-:Y:S06]  /*0b20*/  @!P1 BRA `(.L_x_36) ;  /* 0x0000000000609947 */ /* 0x000fec0003800000 */
[----:B------:R-:W-:Y:S01]  /*0b30*/  FSETP.GTU.FTZ.AND P1, PT, |R3|, +INF , PT ;  /* 0x7f8000000300780b */ /* 0x000fe20003f3c200 */
[----:B------:R-:W-:Y:S01]  /*0b40*/  IMAD.MOV.U32 R0, RZ, RZ, R8 ;  /* 0x000000ffff007224 */ /* 0x000fe200078e0008 */
[----:B------:R-:W-:-:S04]  /*0b50*/  FSETP.GTU.FTZ.AND P2, PT, |R8|, +INF , PT ;  /* 0x7f8000000800780b */ /* 0x000fc80003f5c200 */
[----:B------:R-:W-:-:S13]  /*0b60*/  PLOP3.LUT P1, PT, P1, P2, PT, 0xf8, 0x8f ;  /* 0x00000000008f781c */ /* 0x000fda0000f25f70 */
[----:B------:R-:W-:Y:S05]  /*0b70*/  @P1 BRA `(.L_x_37) ;  /* 0x00000004004c1947 */ /* 0x000fea0003800000 */
[----:B------:R-:W-:-:S13]  /*0b80*/  LOP3.LUT P1, RZ, R8, 0x7fffffff, R3, 0xc8, !PT ;  /* 0x7fffffff08ff7812 */ /* 0x000fda000782c803 */
[----:B------:R-:W-:Y:S05]  /*0b90*/  @!P1 BRA `(.L_x_38) ;  /* 0x00000004003c9947 */ /* 0x000fea0003800000 */
[C---:B------:R-:W-:Y:S02]  /*0ba0*/  FSETP.NEU.FTZ.AND P3, PT, |R3|.reuse, +INF , PT ;  /* 0x7f8000000300780b */ /* 0x040fe40003f7d200 */
[----:B------:R-:W-:Y:S02]  /*0bb0*/  FSETP.NEU.FTZ.AND P2, PT, |R0|, +INF , PT ;  /* 0x7f8000000000780b */ /* 0x000fe40003f5d200 */
[----:B------:R-:W-:-:S11]  /*0bc0*/  FSETP.NEU.FTZ.AND P1, PT, |R3|, +INF , PT ;  /* 0x7f8000000300780b */ /* 0x000fd60003f3d200 */
[----:B------:R-:W-:Y:S05]  /*0bd0*/  @!P2 BRA !P3, `(.L_x_38) ;  /* 0x00000004002ca947 */ /* 0x000fea0005800000 */
[----:B------:R-:W-:-:S04]  /*0be0*/  LOP3.LUT P3, RZ, R3, 0x7fffffff, RZ, 0xc0, !PT ;  /* 0x7fffffff03ff7812 */ /* 0x000fc8000786c0ff */
[----:B------:R-:W-:-:S13]  /*0bf0*/  PLOP3.LUT P2, PT, P2, P3, PT, 0x2f, 0xf2 ;  /* 0x0000000000f2781c */ /* 0x000fda0001746577 */
[----:B------:R-:W-:Y:S05]  /*0c00*/  @P2 BRA `(.L_x_39) ;  /* 0x0000000400182947 */ /* 0x000fea0003800000 */
[----:B------:R-:W-:-:S04]  /*0c10*/  LOP3.LUT P2, RZ, R8, 0x7fffffff, RZ, 0xc0, !PT ;  /* 0x7fffffff08ff7812 */ /* 0x000fc8000784c0ff */
[----:B------:R-:W-:-:S13]  /*0c20*/  PLOP3.LUT P1, PT, P1, P2, PT, 0x2f, 0xf2 ;  /* 0x0000000000f2781c */ /* 0x000fda0000f24577 */
[----:B------:R-:W-:Y:S05]  /*0c30*/  @P1 BRA `(.L_x_40) ;  /* 0x0000000400001947 */ /* 0x000fea0003800000 */
[----:B------:R-:W-:Y:S02]  /*0c40*/  ISETP.GE.AND P1, PT, R11, RZ, PT ;  /* 0x000000ff0b00720c */ /* 0x000fe40003f26270 */
[----:B------:R-:W-:-:S11]  /*0c50*/  ISETP.GE.AND P2, PT, R10, RZ, PT ;  /* 0x000000ff0a00720c */ /* 0x000fd60003f46270 */
[----:B------:R-:W-:Y:S02]  /*0c60*/  @P1 IMAD.MOV.U32 R9, RZ, RZ, RZ ;  /* 0x000000ffff091224 */ /* 0x000fe400078e00ff */
[----:B------:R-:W-:Y:S01]  /*0c70*/  @!P1 FFMA R3, R3, 1.84467440737095516160e+19, RZ ;  /* 0x5f80000003039823 */ /* 0x000fe200000000ff */
[----:B------:R-:W-:Y:S02]  /*0c80*/  @!P1 IMAD.MOV.U32 R9, RZ, RZ, -0x40 ;  /* 0xffffffc0ff099424 */ /* 0x000fe400078e00ff */
[----:B------:R-:W-:Y:S02]  /*0c90*/  @!P2 FFMA R8, R0, 1.84467440737095516160e+19, RZ ;  /* 0x5f8000000008a823 */ /* 0x000fe400000000ff */
[----:B------:R-:W-:-:S07]  /*0ca0*/  @!P2 VIADD R9, R9, 0x40 ;  /* 0x000000400909a836 */ /* 0x000fce0000000000 */
.L_x_36:
[----:B------:R-:W-:Y:S01]  /*0cb0*/  LEA R11, R7, 0xc0800000, 0x17 ;  /* 0xc0800000070b7811 */ /* 0x000fe200078eb8ff */
[----:B------:R-:W-:Y:S04]  /*0cc0*/  BSSY.RECONVERGENT B2, `(.L_x_41) ;  /* 0x0000036000027945 */ /* 0x000fe80003800200 */
[----:B------:R-:W-:Y:S02]  /*0cd0*/  IMAD.IADD R11, R8, 0x1, -R11 ;  /* 0x00000001080b7824 */ /* 0x000fe400078e0a0b */
[----:B------:R-:W-:Y:S02]  /*0ce0*/  VIADD R8, R12, 0xffffff81 ;  /* 0xffffff810c087836 */ /* 0x000fe40000000000 */
[----:B------:R-:W0:Y:S01]  /*0cf0*/  MUFU.RCP R10, R11 ;  /* 0x0000000b000a7308 */ /* 0x000e220000001000 */
[----:B------:R-:W-:Y:S01]  /*0d00*/  FADD.FTZ R13, -R11, -RZ ;  /* 0x800000ff0b0d7221 */ /* 0x000fe20000010100 */
[C---:B------:R-:W-:Y:S01]  /*0d10*/  IMAD R0, R8.reuse, -0x800000, R3 ;  /* 0xff80000008007824 */ /* 0x040fe200078e0203 */
[----:B------:R-:W-:-:S04]  /*0d20*/  IADD3 R8, PT, PT, R8, 0x7f, -R7 ;  /* 0x0000007f08087810 */ /* 0x000fc80007ffe807 */
[----:B------:R-:W-:Y:S01]  /*0d30*/  IADD3 R8, PT, PT, R8, R9, RZ ;  /* 0x0000000908087210 */ /* 0x000fe20007ffe0ff */
[----:B0-----:R-:W-:-:S04]  /*0d40*/  FFMA R15, R10, R13, 1 ;  /* 0x3f8000000a0f7423 */ /* 0x001fc8000000000d */
[----:B------:R-:W-:-:S04]  /*0d50*/  FFMA R12, R10, R15, R10 ;  /* 0x0000000f0a0c7223 */ /* 0x000fc8000000000a */
[----:B------:R-:W-:-:S04]  /*0d60*/  FFMA R3, R0, R12, RZ ;  /* 0x0000000c00037223 */ /* 0x000fc800000000ff */
[----:B------:R-:W-:-:S04]  /*0d70*/  FFMA R10, R13, R3, R0 ;  /* 0x000000030d0a7223 */ /* 0x000fc80000000000 */
[----:B------:R-:W-:-:S04]  /*0d80*/  FFMA R15, R12, R10, R3 ;  /* 0x0000000a0c0f7223 */ /* 0x000fc80000000003 */
[----:B------:R-:W-:-:S04]  /*0d90*/  FFMA R10, R13, R15, R0 ;  /* 0x0000000f0d0a7223 */ /* 0x000fc80000000000 */
[----:B------:R-:W-:-:S05]  /*0da0*/  FFMA R0, R12, R10, R15 ;  /* 0x0000000a0c007223 */ /* 0x000fca000000000f */
[----:B------:R-:W-:-:S04]  /*0db0*/  SHF.R.U32.HI R3, RZ, 0x17, R0 ;  /* 0x00000017ff037819 */ /* 0x000fc80000011600 */
[----:B------:R-:W-:-:S05]  /*0dc0*/  LOP3.LUT R3, R3, 0xff, RZ, 0xc0, !PT ;  /* 0x000000ff03037812 */ /* 0x000fca00078ec0ff */
[----:B------:R-:W-:-:S04]  /*0dd0*/  IMAD.IADD R9, R3, 0x1, R8 ;  /* 0x0000000103097824 */ /* 0x000fc800078e0208 */
[----:B------:R-:W-:-:S05]  /*0de0*/  VIADD R3, R9, 0xffffffff ;  /* 0xffffffff09037836 */ /* 0x000fca0000000000 */
[----:B------:R-:W-:-:S13]  /*0df0*/  ISETP.GE.U32.AND P1, PT, R3, 0xfe, PT ;  /* 0x000000fe0300780c */ /* 0x000fda0003f26070 */
[----:B------:R-:W-:Y:S05]  /*0e00*/  @!P1 BRA `(.L_x_42) ;  /* 0x0000000000809947 */ /* 0x000fea0003800000 */
[----:B------:R-:W-:-:S13]  /*0e10*/  ISETP.GT.AND P1, PT, R9, 0xfe, PT ;  /* 0x000000fe0900780c */ /* 0x000fda0003f24270 */
[----:B------:R-:W-:Y:S05]  /*0e20*/  @P1 BRA `(.L_x_43) ;  /* 0x00000000006c1947 */ /* 0x000fea0003800000 */
[----:B------:R-:W-:-:S13]  /*0e30*/  ISETP.GE.AND P1, PT, R9, 0x1, PT ;  /* 0x000000010900780c */ /* 0x000fda0003f26270 */
[----:B------:R-:W-:Y:S05]  /*0e40*/  @P1 BRA `(.L_x_44) ;  /* 0x0000000000741947 */ /* 0x000fea0003800000 */
[----:B------:R-:W-:Y:S02]  /*0e50*/  ISETP.GE.AND P1, PT, R9, -0x18, PT ;  /* 0xffffffe80900780c */ /* 0x000fe40003f26270 */
[----:B------:R-:W-:-:S11]  /*0e60*/  LOP3.LUT R0, R0, 0x80000000, RZ, 0xc0, !PT ;  /* 0x8000000000007812 */ /* 0x000fd600078ec0ff */
[----:B------:R-:W-:Y:S05]  /*0e70*/  @!P1 BRA `(.L_x_44) ;  /* 0x0000000000689947 */ /* 0x000fea0003800000 */
[CCC-:B------:R-:W-:Y:S01]  /*0e80*/  FFMA.RZ R3, R12.reuse, R10.reuse, R15.reuse ;  /* 0x0000000a0c037223 */ /* 0x1c0fe2000000c00f */
[CCC-:B------:R-:W-:Y:S01]  /*0e90*/  FFMA.RM R8, R12.reuse, R10.reuse, R15.reuse ;  /* 0x0000000a0c087223 */ /* 0x1c0fe2000000400f */
[C---:B------:R-:W-:Y:S02]  /*0ea0*/  ISETP.NE.AND P3, PT, R9.reuse, RZ, PT ;  /* 0x000000ff0900720c */ /* 0x040fe40003f65270 */
[----:B------:R-:W-:Y:S02]  /*0eb0*/  ISETP.NE.AND P2, PT, R9, RZ, PT ;  /* 0x000000ff0900720c */ /* 0x000fe40003f45270 */
[----:B------:R-:W-:Y:S01]  /*0ec0*/  LOP3.LUT R7, R3, 0x7fffff, RZ, 0xc0, !PT ;  /* 0x007fffff03077812 */ /* 0x000fe200078ec0ff */
[----:B------:R-:W-:Y:S01]  /*0ed0*/  FFMA.RP R3, R12, R10, R15 ;  /* 0x0000000a0c037223 */ /* 0x000fe2000000800f */
[----:B------:R-:W-:Y:S02]  /*0ee0*/  VIADD R10, R9, 0x20 ;  /* 0x00000020090a7836 */ /* 0x000fe40000000000 */
[----:B------:R-:W-:Y:S01]  /*0ef0*/  LOP3.LUT R7, R7, 0x800000, RZ, 0xfc, !PT ;  /* 0x0080000007077812 */ /* 0x000fe200078efcff */
[----:B------:R-:W-:Y:S01]  /*0f00*/  IMAD.MOV R9, RZ, RZ, -R9 ;  /* 0x000000ffff097224 */ /* 0x000fe200078e0a09 */
[----:B------:R-:W-:-:S02]  /*0f10*/  FSETP.NEU.FTZ.AND P1, PT, R3, R8, PT ;  /* 0x000000080300720b */ /* 0x000fc40003f3d000 */
[----:B------:R-:W-:Y:S02]  /*0f20*/  SHF.L.U32 R10, R7, R10, RZ ;  /* 0x0000000a070a7219 */ /* 0x000fe400000006ff */
[----:B------:R-:W-:Y:S02]  /*0f30*/  SEL R8, R9, RZ, P3 ;  /* 0x000000ff09087207 */ /* 0x000fe40001800000 */
[----:B------:R-:W-:Y:S02]  /*0f40*/  ISETP.NE.AND P2, PT, R10, RZ, P2 ;  /* 0x000000ff0a00720c */ /* 0x000fe40001745270 */
[----:B------:R-:W-:Y:S02]  /*0f50*/  SHF.R.U32.HI R8, RZ, R8, R7 ;  /* 0x00000008ff087219 */ /* 0x000fe40000011607 */
[----:B------:R-:W-:Y:S02]  /*0f60*/  PLOP3.LUT P1, PT, P1, P2, PT, 0xf8, 0x8f ;  /* 0x00000000008f781c */ /* 0x000fe40000f25f70 */
[----:B------:R-:W-:-:S02]  /*0f70*/  SHF.R.U32.HI R10, RZ, 0x1, R8 ;  /* 0x00000001ff0a7819 */ /* 0x000fc40000011608 */
[----:B------:R-:W-:-:S04]  /*0f80*/  SEL R3, RZ, 0x1, !P1 ;  /* 0x00000001ff037807 */ /* 0x000fc80004800000 */
[----:B------:R-:W-:-:S04]  /*0f90*/  LOP3.LUT R3, R3, 0x1, R10, 0xf8, !PT ;  /* 0x0000000103037812 */ /* 0x000fc800078ef80a */
[----:B------:R-:W-:-:S05]  /*0fa0*/  LOP3.LUT R3, R3, R8, RZ, 0xc0, !PT ;  /* 0x0000000803037212 */ /* 0x000fca00078ec0ff */
[----:B------:R-:W-:-:S05]  /*0fb0*/  IMAD.IADD R3, R10, 0x1, R3 ;  /* 0x000000010a037824 */ /* 0x000fca00078e0203 */
[----:B------:R-:W-:Y:S01]  /*0fc0*/  LOP3.LUT R0, R3, R0, RZ, 0xfc, !PT ;  /* 0x0000000003007212 */ /* 0x000fe200078efcff */
[----:B------:R-:W-:Y:S06]  /*0fd0*/  BRA `(.L_x_44) ;  /* 0x0000000000107947 */ /* 0x000fec0003800000 */
.L_x_43:
[----:B------:R-:W-:-:S04]  /*0fe0*/  LOP3.LUT R0, R0, 0x80000000, RZ, 0xc0, !PT ;  /* 0x8000000000007812 */ /* 0x000fc800078ec0ff */
[----:B------:R-:W-:Y:S01]  /*0ff0*/  LOP3.LUT R0, R0, 0x7f800000, RZ, 0xfc, !PT ;  /* 0x7f80000000007812 */ /* 0x000fe200078efcff */
[----:B------:R-:W-:Y:S06]  /*1000*/  BRA `(.L_x_44) ;  /* 0x0000000000047947 */ /* 0x000fec0003800000 */
.L_x_42:
[----:B------:R-:W-:-:S07]  /*1010*/  IMAD R0, R8, 0x800000, R0 ;  /* 0x0080000008007824 */ /* 0x000fce00078e0200 */
.L_x_44:
[----:B------:R-:W-:Y:S05]  /*1020*/  BSYNC.RECONVERGENT B2 ;  /* 0x0000000000027941 */ /* 0x000fea0003800200 */
.L_x_41:
[----:B------:R-:W-:Y:S05]  /*1030*/  BRA `(.L_x_45) ;  /* 0x0000000000207947 */ /* 0x000fea0003800000 */
.L_x_40:
[----:B------:R-:W-:-:S04]  /*1040*/  LOP3.LUT R0, R8, 0x80000000, R3, 0x48, !PT ;  /* 0x8000000008007812 */ /* 0x000fc800078e4803 */
[----:B------:R-:W-:Y:S01]  /*1050*/  LOP3.LUT R0, R0, 0x7f800000, RZ, 0xfc, !PT ;  /* 0x7f80000000007812 */ /* 0x000fe200078efcff */
[----:B------:R-:W-:Y:S06]  /*1060*/  BRA `(.L_x_45) ;  /* 0x0000000000147947 */ /* 0x000fec0003800000 */
.L_x_39:
[----:B------:R-:W-:Y:S01]  /*1070*/  LOP3.LUT R0, R8, 0x80000000, R3, 0x48, !PT ;  /* 0x8000000008007812 */ /* 0x000fe200078e4803 */
[----:B------:R-:W-:Y:S06]  /*1080*/  BRA `(.L_x_45) ;  /* 0x00000000000c7947 */ /* 0x000fec0003800000 */
.L_x_38:
[----:B------:R-:W0:Y:S01]  /*1090*/  MUFU.RSQ R0, -QNAN ;  /* 0xffc0000000007908 */ /* 0x000e220000001400 */
[----:B------:R-:W-:Y:S05]  /*10a0*/  BRA `(.L_x_45) ;  /* 0x0000000000047947 */ /* 0x000fea0003800000 */
.L_x_37:
[----:B------:R-:W-:-:S07]  /*10b0*/  FADD.FTZ R0, R3, R0 ;  /* 0x0000000003007221 */ /* 0x000fce0000010000 */
.L_x_45:
[----:B------:R-:W-:Y:S05]  /*10c0*/  BSYNC.RECONVERGENT B1 ;  /* 0x0000000000017941 */ /* 0x000fea0003800200 */
.L_x_35:
[----:B------:R-:W-:-:S04]  /*10d0*/  IMAD.MOV.U32 R7, RZ, RZ, 0x0 ;  /* 0x00000000ff077424 */ /* 0x000fc800078e00ff */
[----:B0-----:R-:W-:Y:S05]  /*10e0*/  RET.REL.NODEC R6 `(_Z14find_edge_cutsPKiS0_PfPiif) ;  /* 0xffffffec06c47950 */ /* 0x001fea0003c3ffff */
.L_x_46:
        /* <DEDUP_REMOVED lines=9> */
.L_x_65:


//--------------------- .text._Z19initialize_clustersPKiPiPji --------------------------
	.section	.text._Z19initialize_clustersPKiPiPji,"ax",@progbits
	.align	128
        .global         _Z19initialize_clustersPKiPiPji
        .type           _Z19initialize_clustersPKiPiPji,@function
        .size           _Z19initialize_clustersPKiPiPji,(.L_x_68 - _Z19initialize_clustersPKiPiPji)
        .other          _Z19initialize_clustersPKiPiPji,@"STO_CUDA_ENTRY STV_DEFAULT"
_Z19initialize_clustersPKiPiPji:
.text._Z19initialize_clustersPKiPiPji:
        /* <DEDUP_REMOVED lines=9> */
[----:B------:R-:W1:Y:S07]  /*0090*/  LDCU.64 UR4, c[0x0][0x358] ;  /* 0x00006b00ff0477ac */ /* 0x000e6e0008000a00 */
[----:B------:R-:W2:Y:S08]  /*00a0*/  LDC.64 R4, c[0x0][0x390] ;  /* 0x0000e400ff047b82 */ /* 0x000eb00000000a00 */
[----:B------:R-:W3:Y:S01]  /*00b0*/  LDC.64 R6, c[0x0][0x388] ;  /* 0x0000e200ff067b82 */ /* 0x000ee20000000a00 */
[----:B0-----:R-:W-:-:S05]  /*00c0*/  IMAD.WIDE R2, R9, 0x4, R2 ;  /* 0x0000000409027825 */ /* 0x001fca00078e0202 */
[----:B-1----:R-:W4:Y:S04]  /*00d0*/  LDG.E.CONSTANT R0, desc[UR4][R2.64+0x4] ;  /* 0x0000040402007981 */ /* 0x002f28000c1e9900 */
[----:B------:R-:W4:Y:S01]  /*00e0*/  LDG.E.CONSTANT R11, desc[UR4][R2.64] ;  /* 0x00000004020b7981 */ /* 0x000f22000c1e9900 */
[----:B--2---:R-:W-:-:S04]  /*00f0*/  IMAD.WIDE R4, R9, 0x4, R4 ;  /* 0x0000000409047825 */ /* 0x004fc800078e0204 */
[----:B---3--:R-:W-:Y:S01]  /*0100*/  IMAD.WIDE R6, R9, 0x4, R6 ;  /* 0x0000000409067825 */ /* 0x008fe200078e0206 */
[----:B------:R-:W-:Y:S02]  /*0110*/  MOV R9, 0xffffffff ;  /* 0xffffffff00097802 */ /* 0x000fe40000000f00 */
[----:B----4-:R-:W-:-:S05]  /*0120*/  IADD3 R11, PT, PT, R0, -R11, RZ ;  /* 0x8000000b000b7210 */ /* 0x010fca0007ffe0ff */
[----:B------:R-:W-:Y:S04]  /*0130*/  STG.E desc[UR4][R4.64], R11 ;  /* 0x0000000b04007986 */ /* 0x000fe8000c101904 */
[----:B------:R-:W-:Y:S01]  /*0140*/  STG.E desc[UR4][R6.64], R9 ;  /* 0x0000000906007986 */ /* 0x000fe2000c101904 */
[----:B------:R-:W-:Y:S05]  /*0150*/  EXIT ;  /* 0x000000000000794d */ /* 0x000fea0003800000 */
.L_x_47:
        /* <DEDUP_REMOVED lines=10> */
.L_x_68:


//--------------------- .text._Z18bfs_cluster_kernelPKiS0_PiPjS1_S2_jii --------------------------
	.section	.text._Z18bfs_cluster_kernelPKiS0_PiPjS1_S2_jii,"ax",@progbits
	.align	128
        .global         _Z18bfs_cluster_kernelPKiS0_PiPjS1_S2_jii
        .type           _Z18bfs_cluster_kernelPKiS0_PiPjS1_S2_jii,@function
        .size           _Z18bfs_cluster_kernelPKiS0_PiPjS1_S2_jii,(.L_x_69 - _Z18bfs_cluster_kernelPKiS0_PiPjS1_S2_jii)
        .other          _Z18bfs_cluster_kernelPKiS0_PiPjS1_S2_jii,@"STO_CUDA_ENTRY STV_DEFAULT"
_Z18bfs_cluster_kernelPKiS0_PiPjS1_S2_jii:
.text._Z18bfs_cluster_kernelPKiS0_PiPjS1_S2_jii:
        /* <DEDUP_REMOVED lines=34> */
.L_x_53:
        /* <DEDUP_REMOVED lines=30> */
.L_x_52:
        /* <DEDUP_REMOVED lines=22> */
.L_x_54:
[----:B------:R-:W-:-:S13]  /*0560*/  ISETP.NE.OR P0, PT, R6, RZ, P0 ;  /* 0x000000ff0600720c */ /* 0x000fda0000705670 */
[----:B------:R-:W-:Y:S05]  /*0570*/  @!P0 BRA `(.L_x_50) ;  /* 0x0000000000388947 */ /* 0x000fea0003800000 */
.L_x_51:
        /* <DEDUP_REMOVED lines=14> */
.L_x_50:
[----:B------:R-:W-:-:S13]  /*0660*/  ISETP.NE.AND P0, PT, R3, RZ, PT ;  /* 0x000000ff0300720c */ /* 0x000fda0003f05270 */
[----:B------:R-:W-:Y:S05]  /*0670*/  @!P0 BRA `(.L_x_49) ;  /* 0x00000000003c8947 */ /* 0x000fea0003800000 */
[----:B------:R-:W3:Y:S01]  /*0680*/  LDC.64 R4, c[0x0][0x3a0] ;  /* 0x0000e800ff047b82 */ /* 0x000ee20000000a00 */
[----:B------:R-:W-:Y:S02]  /*0690*/  IMAD.MOV R6, RZ, RZ, -R3 ;  /* 0x000000ffff067224 */ /* 0x000fe400078e0a03 */
[----:B---3--:R-:W-:-:S04]  /*06a0*/  IMAD.WIDE.U32 R4, R2, 0x4, R4 ;  /* 0x0000000402047825 */ /* 0x008fc800078e0004 */
[----:B------:R-:W-:Y:S01]  /*06b0*/  IMAD.MOV.U32 R7, RZ, RZ, R4 ;  /* 0x000000ffff077224 */ /* 0x000fe200078e0004 */
[----:B------:R-:W-:-:S07]  /*06c0*/  LEA R4, R2, UR6, 0x2 ;  /* 0x0000000602047c11 */ /* 0x000fce000f8e10ff */
.L_x_55:
        /* <DEDUP_REMOVED lines=10> */
.L_x_49:
[----:B------:R-:W-:Y:S05]  /*0770*/  BSYNC.RECONVERGENT B0 ;  /* 0x0000000000007941 */ /* 0x000fea0003800200 */
.L_x_48:
        /* <DEDUP_REMOVED lines=12> */
.L_x_63:
[----:B01----:R-:W0:Y:S01]  /*0840*/  S2R R8, SR_LANEID ;  /* 0x0000000000087919 */ /* 0x003e220000000000 */
        /* <DEDUP_REMOVED lines=23> */
.L_x_57:
        /* <DEDUP_REMOVED lines=8> */
[----:B------:R-:W4:Y:S01]  /*0a40*/  LDG.E.CONSTANT R8, desc[UR8][R4.64+0x4] ;  /* 0x0000040804087981 */ /* 0x000f22000c1e9900 */
[----:B---3--:R-:W-:-:S05]  /*0a50*/  IMAD.IADD R9, R7, 0x1, R0 ;  /* 0x0000000107097824 */ /* 0x008fca00078e0200 */
[----:B----4-:R-:W-:-:S13]  /*0a60*/  ISETP.GE.AND P0, PT, R9, R8, PT ;  /* 0x000000080900720c */ /* 0x010fda0003f06270 */
[----:B------:R-:W-:Y:S05]  /*0a70*/  @P0 BRA `(.L_x_58) ;  /* 0x0000000000dc0947 */ /* 0x000fea0003800000 */
[----:B------:R-:W0:Y:S08]  /*0a80*/  LDC.64 R4, c[0x0][0x388] ;  /* 0x0000e200ff047b82 */ /* 0x000e300000000a00 */
[----:B------:R-:W1:Y:S02]  /*0a90*/  LDC.64 R6, c[0x0][0x390] ;  /* 0x0000e400ff067b82 */ /* 0x000e640000000a00 */
.L_x_62:
[----:B012---:R-:W-:-:S06]  /*0aa0*/  IMAD.WIDE R10, R9, 0x4, R4 ;  /* 0x00000004090a7825 */ /* 0x007fcc00078e0204 */
[----:B------:R-:W1:Y:S02]  /*0ab0*/  LDG.E.CONSTANT R11, desc[UR8][R10.64] ;  /* 0x000000080a0b7981 */ /* 0x000e64000c1e9900 */
[----:B-1----:R-:W-:-:S05]  /*0ac0*/  IMAD.WIDE R12, R11, 0x4, R6 ;  /* 0x000000040b0c7825 */ /* 0x002fca00078e0206 */
[----:B------:R-:W2:Y:S01]  /*0ad0*/  LDG.E R14, desc[UR8][R12.64] ;  /* 0x000000080c0e7981 */ /* 0x000ea2000c1e1900 */
[----:B------:R-:W-:Y:S01]  /*0ae0*/  VIADD R9, R9, UR6 ;  /* 0x0000000609097c36 */ /* 0x000fe20008000000 */
[----:B------:R-:W-:Y:S05]  /*0af0*/  YIELD ;  /* 0x0000000000007946 */ /* 0x000fea0003800000 */
[----:B------:R-:W-:Y:S01]  /*0b00*/  BSSY.RECONVERGENT B0, `(.L_x_59) ;  /* 0x000002d000007945 */ /* 0x000fe20003800200 */
[----:B------:R-:W-:Y:S02]  /*0b10*/  ISETP.GE.AND P0, PT, R9, R8, PT ;  /* 0x000000080900720c */ /* 0x000fe40003f06270 */
[----:B--2---:R-:W-:-:S13]  /*0b20*/  ISETP.NE.AND P1, PT, R14, -0x1, PT ;  /* 0xffffffff0e00780c */ /* 0x004fda0003f25270 */
        /* <DEDUP_REMOVED lines=40> */
.L_x_61:
[----:B------:R-:W-:-:S05]  /*0db0*/  IMAD R10, R10, 0x4, R19 ;  /* 0x000000040a0a7824 */ /* 0x000fca00078e0213 */
[----:B------:R0:W-:Y:S02]  /*0dc0*/  STS [R10], R11 ;  /* 0x0000000b0a007388 */ /* 0x0001e40000000800 */
.L_x_60:
[----:B------:R-:W-:Y:S05]  /*0dd0*/  BSYNC.RECONVERGENT B0 ;  /* 0x0000000000007941 */ /* 0x000fea0003800200 */
.L_x_59:
[----:B------:R-:W-:Y:S05]  /*0de0*/  @!P0 BRA `(.L_x_62) ;  /* 0xfffffffc002c8947 */ /* 0x000fea000383ffff */
.L_x_58:
        /* <DEDUP_REMOVED lines=8> */
.L_x_56:
[----:B------:R-:W-:-:S13]  /*0e70*/  ISETP.NE.AND P0, PT, R0, RZ, PT ;  /* 0x000000ff0000720c */ /* 0x000fda0003f05270 */
[----:B------:R-:W-:Y:S05]  /*0e80*/  @P0 EXIT ;  /* 0x000000000000094d */ /* 0x000fea0003800000 */
[----:B------:R-:W3:Y:S01]  /*0e90*/  LDC.64 R2, c[0x0][0x3a8] ;  /* 0x0000ea00ff027b82 */ /* 0x000ee20000000a00 */
[----:B------:R-:W-:-:S05]  /*0ea0*/  IMAD.IADD R5, R5, 0x1, -R4 ;  /* 0x0000000105057824 */ /* 0x000fca00078e0a04 */
[----:B---3--:R-:W-:Y:S01]  /*0eb0*/  STG.E desc[UR8][R2.64], R5 ;  /* 0x0000000502007986 */ /* 0x008fe2000c101908 */
[----:B------:R-:W-:Y:S05]  /*0ec0*/  EXIT ;  /* 0x000000000000794d */ /* 0x000fea0003800000 */
.L_x_64:
        /* <DEDUP_REMOVED lines=11> */
.L_x_69:


//--------------------- .nv.shared._Z18bfs_away_from_cutsPKiS0_S0_PiPjS1_S2_jii --------------------------
	.section	.nv.shared._Z18bfs_away_from_cutsPKiS0_S0_PiPjS1_S2_jii,"aw",@nobits
	.sectionflags	@""
	.align	4
.nv.shared._Z18bfs_away_from_cutsPKiS0_S0_PiPjS1_S2_jii:
	.zero		17416


//--------------------- .nv.shared.reserved.0     --------------------------
	.section	.nv.shared.reserved.0,"aw",@nobits
	.weak		__nv_reservedSMEM_offset_0_alias
	.size		__nv_reservedSMEM_offset_0_alias, 0, 64
	.other		__nv_reservedSMEM_offset_0_alias,@"STO_CUDA_RESERVED_SHARED STV_DEFAULT"
__nv_reservedSMEM_offset_0_alias:
	.zero		0
	.zero		64


//--------------------- .nv.shared._Z18bfs_cluster_kernelPKiS0_PiPjS1_S2_jii --------------------------
	.section	.nv.shared._Z18bfs_cluster_kernelPKiS0_PiPjS1_S2_jii,"aw",@nobits
	.sectionflags	@""
	.align	4
.nv.shared._Z18bfs_cluster_kernelPKiS0_PiPjS1_S2_jii:
	.zero		17416


//--------------------- .nv.constant0._Z18bfs_away_from_cutsPKiS0_S0_PiPjS1_S2_jii --------------------------
	.section	.nv.constant0._Z18bfs_away_from_cutsPKiS0_S0_PiPjS1_S2_jii,"a",@progbits
	.sectionflags	@""
	.align	4
.nv.constant0._Z18bfs_away_from_cutsPKiS0_S0_PiPjS1_S2_jii:
	.zero		964


//--------------------- .nv.constant0._Z14find_edge_cutsPKiS0_PfPiif --------------------------
	.section	.nv.constant0._Z14find_edge_cutsPKiS0_PfPiif,"a",@progbits
	.sectionflags	@""
	.align	4
.nv.constant0._Z14find_edge_cutsPKiS0_PfPiif:
	.zero		936


//--------------------- .nv.constant0._Z19initialize_clustersPKiPiPji --------------------------
	.section	.nv.constant0._Z19initialize_clustersPKiPiPji,"a",@progbits
	.sectionflags	@""
	.align	4
.nv.constant0._Z19initialize_clustersPKiPiPji:
	.zero		924


//--------------------- .nv.constant0._Z18bfs_cluster_kernelPKiS0_PiPjS1_S2_jii --------------------------
	.section	.nv.constant0._Z18bfs_cluster_kernelPKiS0_PiPjS1_S2_jii,"a",@progbits
	.sectionflags	@""
	.align	4
.nv.constant0._Z18bfs_cluster_kernelPKiS0_PiPjS1_S2_jii:
	.zero		956


//--------------------- SYMBOLS --------------------------

	.type		.nv.reservedSmem.offset0,@object
	.size		.nv.reservedSmem.offset0,0x4
	.type		.nv.reservedSmem.cap,@object
	.size		.nv.reservedSmem.cap,0x4
